//
// Generated by NVIDIA NVVM Compiler
//
// Compiler Build ID: CL-36424714
// Cuda compilation tools, release 13.0, V13.0.88
// Based on NVVM 20.0.0
//

.version 9.0
.target sm_100
.address_size 64

	// .globl	_Z11celu_kernelPK6__halfPS_iiiif

.visible .entry _Z11celu_kernelPK6__halfPS_iiiif(
	.param .u64 .ptr .align 1 _Z11celu_kernelPK6__halfPS_iiiif_param_0,
	.param .u64 .ptr .align 1 _Z11celu_kernelPK6__halfPS_iiiif_param_1,
	.param .u32 _Z11celu_kernelPK6__halfPS_iiiif_param_2,
	.param .u32 _Z11celu_kernelPK6__halfPS_iiiif_param_3,
	.param .u32 _Z11celu_kernelPK6__halfPS_iiiif_param_4,
	.param .u32 _Z11celu_kernelPK6__halfPS_iiiif_param_5,
	.param .f32 _Z11celu_kernelPK6__halfPS_iiiif_param_6
)
{
	.reg .pred 	%p<3>;
	.reg .b16 	%rs<3>;
	.reg .b32 	%r<15>;
	.reg .b32 	%f<20>;
	.reg .b64 	%rd<9>;

	ld.param.u64 	%rd1, [_Z11celu_kernelPK6__halfPS_iiiif_param_0];
	ld.param.u64 	%rd2, [_Z11celu_kernelPK6__halfPS_iiiif_param_1];
	ld.param.u32 	%r2, [_Z11celu_kernelPK6__halfPS_iiiif_param_2];
	ld.param.u32 	%r3, [_Z11celu_kernelPK6__halfPS_iiiif_param_3];
	ld.param.u32 	%r4, [_Z11celu_kernelPK6__halfPS_iiiif_param_4];
	ld.param.u32 	%r5, [_Z11celu_kernelPK6__halfPS_iiiif_param_5];
	ld.param.f32 	%f4, [_Z11celu_kernelPK6__halfPS_iiiif_param_6];
	mov.u32 	%r6, %ctaid.x;
	mov.u32 	%r7, %ntid.x;
	mov.u32 	%r8, %tid.x;
	mad.lo.s32 	%r1, %r6, %r7, %r8;
	mul.lo.s32 	%r9, %r3, %r2;
	mul.lo.s32 	%r10, %r9, %r4;
	mul.lo.s32 	%r11, %r10, %r5;
	setp.ge.s32 	%p1, %r1, %r11;
	@%p1 bra 	$L__BB0_4;
	cvta.to.global.u64 	%rd3, %rd1;
	mul.wide.s32 	%rd4, %r1, 2;
	add.s64 	%rd5, %rd3, %rd4;
	ld.global.u16 	%rs1, [%rd5];
	// begin inline asm
	cvt.rzi.s32.f16 %r12, %rs1;
	// end inline asm
	mov.b32 	%f19, %r12;
	setp.gtu.f32 	%p2, %f19, 0f00000000;
	@%p2 bra 	$L__BB0_3;
	div.rn.f32 	%f5, %f19, %f4;
	fma.rn.f32 	%f6, %f5, 0f3BBB989D, 0f3F000000;
	cvt.sat.f32.f32 	%f7, %f6;
	mov.f32 	%f8, 0f4B400001;
	mov.f32 	%f9, 0f437C0000;
	fma.rm.f32 	%f10, %f7, %f9, %f8;
	add.f32 	%f11, %f10, 0fCB40007F;
	neg.f32 	%f12, %f11;
	fma.rn.f32 	%f13, %f5, 0f3FB8AA3B, %f12;
	fma.rn.f32 	%f14, %f5, 0f32A57060, %f13;
	mov.b32 	%r13, %f10;
	shl.b32 	%r14, %r13, 23;
	mov.b32 	%f15, %r14;
	ex2.approx.ftz.f32 	%f16, %f14;
	fma.rn.f32 	%f17, %f16, %f15, 0fBF800000;
	mul.f32 	%f19, %f4, %f17;
$L__BB0_3:
	// begin inline asm
	{  cvt.rn.f16.f32 %rs2, %f19;}

	// end inline asm
	cvta.to.global.u64 	%rd6, %rd2;
	add.s64 	%rd8, %rd6, %rd4;
	st.global.u16 	[%rd8], %rs2;
$L__BB0_4:
	ret;

}
	// .globl	_Z17avg_pool2d_kernelPK6__halfPS_iiiii
.visible .entry _Z17avg_pool2d_kernelPK6__halfPS_iiiii(
	.param .u64 .ptr .align 1 _Z17avg_pool2d_kernelPK6__halfPS_iiiii_param_0,
	.param .u64 .ptr .align 1 _Z17avg_pool2d_kernelPK6__halfPS_iiiii_param_1,
	.param .u32 _Z17avg_pool2d_kernelPK6__halfPS_iiiii_param_2,
	.param .u32 _Z17avg_pool2d_kernelPK6__halfPS_iiiii_param_3,
	.param .u32 _Z17avg_pool2d_kernelPK6__halfPS_iiiii_param_4,
	.param .u32 _Z17avg_pool2d_kernelPK6__halfPS_iiiii_param_5,
	.param .u32 _Z17avg_pool2d_kernelPK6__halfPS_iiiii_param_6
)
{
	.reg .pred 	%p<13>;
	.reg .b16 	%rs<33>;
	.reg .b32 	%r<92>;
	.reg .b32 	%f<90>;
	.reg .b64 	%rd<16>;

	ld.param.u64 	%rd5, [_Z17avg_pool2d_kernelPK6__halfPS_iiiii_param_0];
	ld.param.u64 	%rd4, [_Z17avg_pool2d_kernelPK6__halfPS_iiiii_param_1];
	ld.param.u32 	%r30, [_Z17avg_pool2d_kernelPK6__halfPS_iiiii_param_2];
	ld.param.u32 	%r26, [_Z17avg_pool2d_kernelPK6__halfPS_iiiii_param_3];
	ld.param.u32 	%r27, [_Z17avg_pool2d_kernelPK6__halfPS_iiiii_param_4];
	ld.param.u32 	%r28, [_Z17avg_pool2d_kernelPK6__halfPS_iiiii_param_5];
	ld.param.u32 	%r29, [_Z17avg_pool2d_kernelPK6__halfPS_iiiii_param_6];
	cvta.to.global.u64 	%rd1, %rd5;
	mov.u32 	%r31, %ctaid.x;
	mov.u32 	%r32, %ntid.x;
	mov.u32 	%r33, %tid.x;
	mad.lo.s32 	%r1, %r31, %r32, %r33;
	mul.lo.s32 	%r34, %r26, %r30;
	div.s32 	%r2, %r27, %r29;
	mul.lo.s32 	%r35, %r34, %r2;
	div.s32 	%r3, %r28, %r29;
	mul.lo.s32 	%r36, %r35, %r3;
	setp.ge.s32 	%p1, %r1, %r36;
	@%p1 bra 	$L__BB1_18;
	mul.lo.s32 	%r37, %r2, %r26;
	mul.lo.s32 	%r4, %r37, %r3;
	setp.lt.s32 	%p2, %r29, 1;
	mov.f32 	%f88, 0f00000000;
	@%p2 bra 	$L__BB1_17;
	mul.lo.s32 	%r39, %r3, %r2;
	div.s32 	%r40, %r1, %r4;
	rem.s32 	%r41, %r1, %r39;
	div.s32 	%r42, %r41, %r3;
	rem.s32 	%r43, %r1, %r3;
	mul.lo.s32 	%r5, %r43, %r29;
	mul.lo.s32 	%r44, %r40, %r4;
	sub.s32 	%r45, %r1, %r44;
	div.s32 	%r46, %r45, %r39;
	mad.lo.s32 	%r47, %r40, %r26, %r46;
	mul.lo.s32 	%r48, %r47, %r27;
	mad.lo.s32 	%r6, %r42, %r29, %r48;
	and.b32  	%r7, %r29, 15;
	add.s32 	%r8, %r7, -1;
	and.b32  	%r9, %r29, 7;
	add.s32 	%r10, %r9, -1;
	and.b32  	%r11, %r29, 2147483632;
	and.b32  	%r12, %r29, 3;
	neg.s32 	%r13, %r11;
	add.s64 	%rd2, %rd1, 16;
	mov.f32 	%f88, 0f00000000;
	mov.b32 	%r86, 0;
$L__BB1_3:
	setp.lt.u32 	%p3, %r29, 16;
	add.s32 	%r50, %r86, %r6;
	mad.lo.s32 	%r15, %r50, %r28, %r5;
	mov.b32 	%r90, 0;
	@%p3 bra 	$L__BB1_6;
	mov.u32 	%r87, %r15;
	mov.u32 	%r88, %r13;
$L__BB1_5:
	.pragma "nounroll";
	mul.wide.s32 	%rd6, %r87, 2;
	add.s64 	%rd7, %rd2, %rd6;
	ld.global.u16 	%rs1, [%rd7+-16];
	// begin inline asm
	cvt.rzi.s32.f16 %r51, %rs1;
	// end inline asm
	mov.b32 	%f20, %r51;
	add.f32 	%f21, %f88, %f20;
	ld.global.u16 	%rs2, [%rd7+-14];
	// begin inline asm
	cvt.rzi.s32.f16 %r52, %rs2;
	// end inline asm
	mov.b32 	%f22, %r52;
	add.f32 	%f23, %f21, %f22;
	ld.global.u16 	%rs3, [%rd7+-12];
	// begin inline asm
	cvt.rzi.s32.f16 %r53, %rs3;
	// end inline asm
	mov.b32 	%f24, %r53;
	add.f32 	%f25, %f23, %f24;
	ld.global.u16 	%rs4, [%rd7+-10];
	// begin inline asm
	cvt.rzi.s32.f16 %r54, %rs4;
	// end inline asm
	mov.b32 	%f26, %r54;
	add.f32 	%f27, %f25, %f26;
	ld.global.u16 	%rs5, [%rd7+-8];
	// begin inline asm
	cvt.rzi.s32.f16 %r55, %rs5;
	// end inline asm
	mov.b32 	%f28, %r55;
	add.f32 	%f29, %f27, %f28;
	ld.global.u16 	%rs6, [%rd7+-6];
	// begin inline asm
	cvt.rzi.s32.f16 %r56, %rs6;
	// end inline asm
	mov.b32 	%f30, %r56;
	add.f32 	%f31, %f29, %f30;
	ld.global.u16 	%rs7, [%rd7+-4];
	// begin inline asm
	cvt.rzi.s32.f16 %r57, %rs7;
	// end inline asm
	mov.b32 	%f32, %r57;
	add.f32 	%f33, %f31, %f32;
	ld.global.u16 	%rs8, [%rd7+-2];
	// begin inline asm
	cvt.rzi.s32.f16 %r58, %rs8;
	// end inline asm
	mov.b32 	%f34, %r58;
	add.f32 	%f35, %f33, %f34;
	ld.global.u16 	%rs9, [%rd7];
	// begin inline asm
	cvt.rzi.s32.f16 %r59, %rs9;
	// end inline asm
	mov.b32 	%f36, %r59;
	add.f32 	%f37, %f35, %f36;
	ld.global.u16 	%rs10, [%rd7+2];
	// begin inline asm
	cvt.rzi.s32.f16 %r60, %rs10;
	// end inline asm
	mov.b32 	%f38, %r60;
	add.f32 	%f39, %f37, %f38;
	ld.global.u16 	%rs11, [%rd7+4];
	// begin inline asm
	cvt.rzi.s32.f16 %r61, %rs11;
	// end inline asm
	mov.b32 	%f40, %r61;
	add.f32 	%f41, %f39, %f40;
	ld.global.u16 	%rs12, [%rd7+6];
	// begin inline asm
	cvt.rzi.s32.f16 %r62, %rs12;
	// end inline asm
	mov.b32 	%f42, %r62;
	add.f32 	%f43, %f41, %f42;
	ld.global.u16 	%rs13, [%rd7+8];
	// begin inline asm
	cvt.rzi.s32.f16 %r63, %rs13;
	// end inline asm
	mov.b32 	%f44, %r63;
	add.f32 	%f45, %f43, %f44;
	ld.global.u16 	%rs14, [%rd7+10];
	// begin inline asm
	cvt.rzi.s32.f16 %r64, %rs14;
	// end inline asm
	mov.b32 	%f46, %r64;
	add.f32 	%f47, %f45, %f46;
	ld.global.u16 	%rs15, [%rd7+12];
	// begin inline asm
	cvt.rzi.s32.f16 %r65, %rs15;
	// end inline asm
	mov.b32 	%f48, %r65;
	add.f32 	%f49, %f47, %f48;
	ld.global.u16 	%rs16, [%rd7+14];
	// begin inline asm
	cvt.rzi.s32.f16 %r66, %rs16;
	// end inline asm
	mov.b32 	%f50, %r66;
	add.f32 	%f88, %f49, %f50;
	add.s32 	%r88, %r88, 16;
	add.s32 	%r87, %r87, 16;
	setp.ne.s32 	%p4, %r88, 0;
	mov.u32 	%r90, %r11;
	@%p4 bra 	$L__BB1_5;
$L__BB1_6:
	setp.eq.s32 	%p5, %r7, 0;
	@%p5 bra 	$L__BB1_16;
	setp.lt.u32 	%p6, %r8, 7;
	@%p6 bra 	$L__BB1_9;
	add.s32 	%r75, %r15, %r90;
	mul.wide.s32 	%rd8, %r75, 2;
	add.s64 	%rd9, %rd1, %rd8;
	ld.global.u16 	%rs17, [%rd9];
	// begin inline asm
	cvt.rzi.s32.f16 %r67, %rs17;
	// end inline asm
	mov.b32 	%f52, %r67;
	add.f32 	%f53, %f88, %f52;
	ld.global.u16 	%rs18, [%rd9+2];
	// begin inline asm
	cvt.rzi.s32.f16 %r68, %rs18;
	// end inline asm
	mov.b32 	%f54, %r68;
	add.f32 	%f55, %f53, %f54;
	ld.global.u16 	%rs19, [%rd9+4];
	// begin inline asm
	cvt.rzi.s32.f16 %r69, %rs19;
	// end inline asm
	mov.b32 	%f56, %r69;
	add.f32 	%f57, %f55, %f56;
	ld.global.u16 	%rs20, [%rd9+6];
	// begin inline asm
	cvt.rzi.s32.f16 %r70, %rs20;
	// end inline asm
	mov.b32 	%f58, %r70;
	add.f32 	%f59, %f57, %f58;
	ld.global.u16 	%rs21, [%rd9+8];
	// begin inline asm
	cvt.rzi.s32.f16 %r71, %rs21;
	// end inline asm
	mov.b32 	%f60, %r71;
	add.f32 	%f61, %f59, %f60;
	ld.global.u16 	%rs22, [%rd9+10];
	// begin inline asm
	cvt.rzi.s32.f16 %r72, %rs22;
	// end inline asm
	mov.b32 	%f62, %r72;
	add.f32 	%f63, %f61, %f62;
	ld.global.u16 	%rs23, [%rd9+12];
	// begin inline asm
	cvt.rzi.s32.f16 %r73, %rs23;
	// end inline asm
	mov.b32 	%f64, %r73;
	add.f32 	%f65, %f63, %f64;
	ld.global.u16 	%rs24, [%rd9+14];
	// begin inline asm
	cvt.rzi.s32.f16 %r74, %rs24;
	// end inline asm
	mov.b32 	%f66, %r74;
	add.f32 	%f88, %f65, %f66;
	add.s32 	%r90, %r90, 8;
$L__BB1_9:
	setp.eq.s32 	%p7, %r9, 0;
	@%p7 bra 	$L__BB1_16;
	setp.lt.u32 	%p8, %r10, 3;
	@%p8 bra 	$L__BB1_12;
	add.s32 	%r80, %r15, %r90;
	mul.wide.s32 	%rd10, %r80, 2;
	add.s64 	%rd11, %rd1, %rd10;
	ld.global.u16 	%rs25, [%rd11];
	// begin inline asm
	cvt.rzi.s32.f16 %r76, %rs25;
	// end inline asm
	mov.b32 	%f68, %r76;
	add.f32 	%f69, %f88, %f68;
	ld.global.u16 	%rs26, [%rd11+2];
	// begin inline asm
	cvt.rzi.s32.f16 %r77, %rs26;
	// end inline asm
	mov.b32 	%f70, %r77;
	add.f32 	%f71, %f69, %f70;
	ld.global.u16 	%rs27, [%rd11+4];
	// begin inline asm
	cvt.rzi.s32.f16 %r78, %rs27;
	// end inline asm
	mov.b32 	%f72, %r78;
	add.f32 	%f73, %f71, %f72;
	ld.global.u16 	%rs28, [%rd11+6];
	// begin inline asm
	cvt.rzi.s32.f16 %r79, %rs28;
	// end inline asm
	mov.b32 	%f74, %r79;
	add.f32 	%f88, %f73, %f74;
	add.s32 	%r90, %r90, 4;
$L__BB1_12:
	setp.eq.s32 	%p9, %r12, 0;
	@%p9 bra 	$L__BB1_16;
	setp.eq.s32 	%p10, %r12, 1;
	add.s32 	%r82, %r15, %r90;
	mul.wide.s32 	%rd12, %r82, 2;
	add.s64 	%rd3, %rd1, %rd12;
	ld.global.u16 	%rs29, [%rd3];
	// begin inline asm
	cvt.rzi.s32.f16 %r81, %rs29;
	// end inline asm
	mov.b32 	%f75, %r81;
	add.f32 	%f88, %f88, %f75;
	@%p10 bra 	$L__BB1_16;
	setp.eq.s32 	%p11, %r12, 2;
	ld.global.u16 	%rs30, [%rd3+2];
	// begin inline asm
	cvt.rzi.s32.f16 %r83, %rs30;
	// end inline asm
	mov.b32 	%f76, %r83;
	add.f32 	%f88, %f88, %f76;
	@%p11 bra 	$L__BB1_16;
	ld.global.u16 	%rs31, [%rd3+4];
	// begin inline asm
	cvt.rzi.s32.f16 %r84, %rs31;
	// end inline asm
	mov.b32 	%f77, %r84;
	add.f32 	%f88, %f88, %f77;
$L__BB1_16:
	add.s32 	%r86, %r86, 1;
	setp.ne.s32 	%p12, %r86, %r29;
	@%p12 bra 	$L__BB1_3;
$L__BB1_17:
	mul.lo.s32 	%r85, %r29, %r29;
	cvt.rn.f32.u32 	%f79, %r85;
	div.rn.f32 	%f78, %f88, %f79;
	// begin inline asm
	{  cvt.rn.f16.f32 %rs32, %f78;}

	// end inline asm
	cvta.to.global.u64 	%rd13, %rd4;
	mul.wide.s32 	%rd14, %r1, 2;
	add.s64 	%rd15, %rd13, %rd14;
	st.global.u16 	[%rd15], %rs32;
$L__BB1_18:
	ret;

}


// ===== COMPILED SASS (sm_100) =====

	.target	sm_100

	.elftype	@"ET_EXEC"


//--------------------- .note.nv.tkinfo           --------------------------
	.section	.note.nv.tkinfo,"",@"SHT_NOTE"
	.sectionflags	@"SHF_NOTE_NV_TKINFO"
	.tkinfo
        /*0018*/ 	.word	0x00000002
        /*0030*/ 	.string	""
        /*0030*/ 	.string	"ptxas"
        /*0030*/ 	.string	"Cuda compilation tools, release 13.0, V13.0.88"
        /*0030*/ 	.string	"Build cuda_13.0.r13.0/compiler.36424714_0"
        /*0030*/ 	.string	"-arch sm_100 -m 64 "



//--------------------- .note.nv.cuinfo           --------------------------
	.section	.note.nv.cuinfo,"",@"SHT_NOTE"
	.sectionflags	@"SHF_NOTE_NV_CUINFO"
        /*0018*/ 	.short	0x0002
        /*001a*/ 	.short	0x0064
        /*001c*/ 	.short	0x0082
	.zero		2


//--------------------- .nv.info                  --------------------------
	.section	.nv.info,"",@"SHT_CUDA_INFO"
	.align	4


	//----- nvinfo : EIATTR_REGCOUNT
	.align		4
        /*0000*/ 	.byte	0x04, 0x2f
        /*0002*/ 	.short	(.L_1 - .L_0)
	.align		4
.L_0:
        /*0004*/ 	.word	index@(_Z11celu_kernelPK6__halfPS_iiiif)
        /*0008*/ 	.word	0x0000000f


	//----- nvinfo : EIATTR_FRAME_SIZE
	.align		4
.L_1:
        /*000c*/ 	.byte	0x04, 0x11
        /*000e*/ 	.short	(.L_3 - .L_2)
	.align		4
.L_2:
        /*0010*/ 	.word	index@($__internal_1_$__cuda_sm3x_div_rn_noftz_f32_slowpath)
        /*0014*/ 	.word	0x00000000


	//----- nvinfo : EIATTR_FRAME_SIZE
	.align		4
.L_3:
        /*0018*/ 	.byte	0x04, 0x11
        /*001a*/ 	.short	(.L_5 - .L_4)
	.align		4
.L_4:
        /*001c*/ 	.word	index@(_Z11celu_kernelPK6__halfPS_iiiif)
        /*0020*/ 	.word	0x00000000


	//----- nvinfo : EIATTR_REGCOUNT
	.align		4
.L_5:
        /*0024*/ 	.byte	0x04, 0x2f
        /*0026*/ 	.short	(.L_7 - .L_6)
	.align		4
.L_6:
        /*0028*/ 	.word	index@(_Z17avg_pool2d_kernelPK6__halfPS_iiiii)
        /*002c*/ 	.word	0x00000020


	//----- nvinfo : EIATTR_FRAME_SIZE
	.align		4
.L_7:
        /*0030*/ 	.byte	0x04, 0x11
        /*0032*/ 	.short	(.L_9 - .L_8)
	.align		4
.L_8:
        /*0034*/ 	.word	index@($__internal_0_$__cuda_sm3x_div_rn_noftz_f32_slowpath)
        /*0038*/ 	.word	0x00000000


	//----- nvinfo : EIATTR_FRAME_SIZE
	.align		4
.L_9:
        /*003c*/ 	.byte	0x04, 0x11
        /*003e*/ 	.short	(.L_11 - .L_10)
	.align		4
.L_10:
        /*0040*/ 	.word	index@(_Z17avg_pool2d_kernelPK6__halfPS_iiiii)
        /*0044*/ 	.word	0x00000000


	//----- nvinfo : EIATTR_MIN_STACK_SIZE
	.align		4
.L_11:
        /*0048*/ 	.byte	0x04, 0x12
        /*004a*/ 	.short	(.L_13 - .L_12)
	.align		4
.L_12:
        /*004c*/ 	.word	index@(_Z17avg_pool2d_kernelPK6__halfPS_iiiii)
        /*0050*/ 	.word	0x00000000


	//----- nvinfo : EIATTR_MIN_STACK_SIZE
	.align		4
.L_13:
        /*0054*/ 	.byte	0x04, 0x12
        /*0056*/ 	.short	(.L_15 - .L_14)
	.align		4
.L_14:
        /*0058*/ 	.word	index@(_Z11celu_kernelPK6__halfPS_iiiif)
        /*005c*/ 	.word	0x00000000
.L_15:


//--------------------- .nv.compat                --------------------------
	.section	.nv.compat,"",@"SHT_CUDA_COMPAT_INFO"
	.align	4
        /*0000*/ 	.byte	0x02, 0x09, 0x00, 0x00, 0x02, 0x02, 0x01, 0x00, 0x02, 0x05, 0x05, 0x00, 0x03, 0x07, 0x01, 0x01
        /*0010*/ 	.byte	0x02, 0x03, 0x00, 0x00, 0x02, 0x06, 0x01, 0x00, 0x04, 0x0b, 0x08, 0x00, 0x01, 0x00, 0x00, 0x00
        /*0020*/ 	.byte	0x00, 0x00, 0x00, 0x00


//--------------------- .nv.info._Z17avg_pool2d_kernelPK6__halfPS_iiiii --------------------------
	.section	.nv.info._Z17avg_pool2d_kernelPK6__halfPS_iiiii,"",@"SHT_CUDA_INFO"
	.sectionflags	@""
	.align	4


	//----- nvinfo : EIATTR_CUDA_API_VERSION
	.align		4
        /*0000*/ 	.byte	0x04, 0x37
        /*0002*/ 	.short	(.L_17 - .L_16)
.L_16:
        /*0004*/ 	.word	0x00000082


	//----- nvinfo : EIATTR_KPARAM_INFO
	.align		4
.L_17:
        /*0008*/ 	.byte	0x04, 0x17
        /*000a*/ 	.short	(.L_19 - .L_18)
.L_18:
        /*000c*/ 	.word	0x00000000
        /*0010*/ 	.short	0x0006
        /*0012*/ 	.short	0x0020
        /*0014*/ 	.byte	0x00, 0xf0, 0x11, 0x00


	//----- nvinfo : EIATTR_KPARAM_INFO
	.align		4
.L_19:
        /*0018*/ 	.byte	0x04, 0x17
        /*001a*/ 	.short	(.L_21 - .L_20)
.L_20:
        /*001c*/ 	.word	0x00000000
        /*0020*/ 	.short	0x0005
        /*0022*/ 	.short	0x001c
        /*0024*/ 	.byte	0x00, 0xf0, 0x11, 0x00


	//----- nvinfo : EIATTR_KPARAM_INFO
	.align		4
.L_21:
        /*0028*/ 	.byte	0x04, 0x17
        /*002a*/ 	.short	(.L_23 - .L_22)
.L_22:
        /*002c*/ 	.word	0x00000000
        /*0030*/ 	.short	0x0004
        /*0032*/ 	.short	0x0018
        /*0034*/ 	.byte	0x00, 0xf0, 0x11, 0x00


	//----- nvinfo : EIATTR_KPARAM_INFO
	.align		4
.L_23:
        /*0038*/ 	.byte	0x04, 0x17
        /*003a*/ 	.short	(.L_25 - .L_24)
.L_24:
        /*003c*/ 	.word	0x00000000
        /*0040*/ 	.short	0x0003
        /*0042*/ 	.short	0x0014
        /*0044*/ 	.byte	0x00, 0xf0, 0x11, 0x00


	//----- nvinfo : EIATTR_KPARAM_INFO
	.align		4
.L_25:
        /*0048*/ 	.byte	0x04, 0x17
        /*004a*/ 	.short	(.L_27 - .L_26)
.L_26:
        /*004c*/ 	.word	0x00000000
        /*0050*/ 	.short	0x0002
        /*0052*/ 	.short	0x0010
        /*0054*/ 	.byte	0x00, 0xf0, 0x11, 0x00


	//----- nvinfo : EIATTR_KPARAM_INFO
	.align		4
.L_27:
        /*0058*/ 	.byte	0x04, 0x17
        /*005a*/ 	.short	(.L_29 - .L_28)
.L_28:
        /*005c*/ 	.word	0x00000000
        /*0060*/ 	.short	0x0001
        /*0062*/ 	.short	0x0008
        /*0064*/ 	.byte	0x00, 0xf5, 0x21, 0x00


	//----- nvinfo : EIATTR_KPARAM_INFO
	.align		4
.L_29:
        /*0068*/ 	.byte	0x04, 0x17
        /*006a*/ 	.short	(.L_31 - .L_30)
.L_30:
        /*006c*/ 	.word	0x00000000
        /*0070*/ 	.short	0x0000
        /*0072*/ 	.short	0x0000
        /*0074*/ 	.byte	0x00, 0xf5, 0x21, 0x00


	//----- nvinfo : EIATTR_SPARSE_MMA_MASK
	.align		4
.L_31:
        /*0078*/ 	.byte	0x03, 0x50
        /*007a*/ 	.short	0x0000


	//----- nvinfo : EIATTR_MAXREG_COUNT
	.align		4
        /*007c*/ 	.byte	0x03, 0x1b
        /*007e*/ 	.short	0x00ff


	//----- nvinfo : EIATTR_MERCURY_ISA_VERSION
	.align		4
        /*0080*/ 	.byte	0x03, 0x5f
        /*0082*/ 	.short	0x0101


	//----- nvinfo : EIATTR_VRC_CTA_INIT_COUNT
	.align		4
        /*0084*/ 	.byte	0x02, 0x4a
	.zero		1
	.zero		1


	//----- nvinfo : EIATTR_EXIT_INSTR_OFFSETS
	.align		4
        /*0088*/ 	.byte	0x04, 0x1c
        /*008a*/ 	.short	(.L_33 - .L_32)


	//   ....[0]....
.L_32:
        /*008c*/ 	.word	0x00000350


	//   ....[1]....
        /*0090*/ 	.word	0x000014a0


	//----- nvinfo : EIATTR_CRS_STACK_SIZE
	.align		4
.L_33:
        /*0094*/ 	.byte	0x04, 0x1e
        /*0096*/ 	.short	(.L_35 - .L_34)
.L_34:
        /*0098*/ 	.word	0x00000000


	//----- nvinfo : EIATTR_CBANK_PARAM_SIZE
	.align		4
.L_35:
        /*009c*/ 	.byte	0x03, 0x19
        /*009e*/ 	.short	0x0024


	//----- nvinfo : EIATTR_PARAM_CBANK
	.align		4
        /*00a0*/ 	.byte	0x04, 0x0a
        /*00a2*/ 	.short	(.L_37 - .L_36)
	.align		4
.L_36:
        /*00a4*/ 	.word	index@(.nv.constant0._Z17avg_pool2d_kernelPK6__halfPS_iiiii)
        /*00a8*/ 	.short	0x0380
        /*00aa*/ 	.short	0x0024


	//----- nvinfo : EIATTR_SW_WAR
	.align		4
.L_37:
        /*00ac*/ 	.byte	0x04, 0x36
        /*00ae*/ 	.short	(.L_39 - .L_38)
.L_38:
        /*00b0*/ 	.word	0x00000008
.L_39:


//--------------------- .nv.info._Z11celu_kernelPK6__halfPS_iiiif --------------------------
	.section	.nv.info._Z11celu_kernelPK6__halfPS_iiiif,"",@"SHT_CUDA_INFO"
	.sectionflags	@""
	.align	4


	//----- nvinfo : EIATTR_CUDA_API_VERSION
	.align		4
        /*0000*/ 	.byte	0x04, 0x37
        /*0002*/ 	.short	(.L_41 - .L_40)
.L_40:
        /*0004*/ 	.word	0x00000082


	//----- nvinfo : EIATTR_KPARAM_INFO
	.align		4
.L_41:
        /*0008*/ 	.byte	0x04, 0x17
        /*000a*/ 	.short	(.L_43 - .L_42)
.L_42:
        /*000c*/ 	.word	0x00000000
        /*0010*/ 	.short	0x0006
        /*0012*/ 	.short	0x0020
        /*0014*/ 	.byte	0x00, 0xf0, 0x11, 0x00


	//----- nvinfo : EIATTR_KPARAM_INFO
	.align		4
.L_43:
        /*0018*/ 	.byte	0x04, 0x17
        /*001a*/ 	.short	(.L_45 - .L_44)
.L_44:
        /*001c*/ 	.word	0x00000000
        /*0020*/ 	.short	0x0005
        /*0022*/ 	.short	0x001c
        /*0024*/ 	.byte	0x00, 0xf0, 0x11, 0x00


	//----- nvinfo : EIATTR_KPARAM_INFO
	.align		4
.L_45:
        /*0028*/ 	.byte	0x04, 0x17
        /*002a*/ 	.short	(.L_47 - .L_46)
.L_46:
        /*002c*/ 	.word	0x00000000
        /*0030*/ 	.short	0x0004
        /*0032*/ 	.short	0x0018
        /*0034*/ 	.byte	0x00, 0xf0, 0x11, 0x00


	//----- nvinfo : EIATTR_KPARAM_INFO
	.align		4
.L_47:
        /*0038*/ 	.byte	0x04, 0x17
        /*003a*/ 	.short	(.L_49 - .L_48)
.L_48:
        /*003c*/ 	.word	0x00000000
        /*0040*/ 	.short	0x0003
        /*0042*/ 	.short	0x0014
        /*0044*/ 	.byte	0x00, 0xf0, 0x11, 0x00


	//----- nvinfo : EIATTR_KPARAM_INFO
	.align		4
.L_49:
        /*0048*/ 	.byte	0x04, 0x17
        /*004a*/ 	.short	(.L_51 - .L_50)
.L_50:
        /*004c*/ 	.word	0x00000000
        /*0050*/ 	.short	0x0002
        /*0052*/ 	.short	0x0010
        /*0054*/ 	.byte	0x00, 0xf0, 0x11, 0x00


	//----- nvinfo : EIATTR_KPARAM_INFO
	.align		4
.L_51:
        /*0058*/ 	.byte	0x04, 0x17
        /*005a*/ 	.short	(.L_53 - .L_52)
.L_52:
        /*005c*/ 	.word	0x00000000
        /*0060*/ 	.short	0x0001
        /*0062*/ 	.short	0x0008
        /*0064*/ 	.byte	0x00, 0xf5, 0x21, 0x00


	//----- nvinfo : EIATTR_KPARAM_INFO
	.align		4
.L_53:
        /*0068*/ 	.byte	0x04, 0x17
        /*006a*/ 	.short	(.L_55 - .L_54)
.L_54:
        /*006c*/ 	.word	0x00000000
        /*0070*/ 	.short	0x0000
        /*0072*/ 	.short	0x0000
        /*0074*/ 	.byte	0x00, 0xf5, 0x21, 0x00


	//----- nvinfo : EIATTR_SPARSE_MMA_MASK
	.align		4
.L_55:
        /*0078*/ 	.byte	0x03, 0x50
        /*007a*/ 	.short	0x0000


	//----- nvinfo : EIATTR_MAXREG_COUNT
	.align		4
        /*007c*/ 	.byte	0x03, 0x1b
        /*007e*/ 	.short	0x00ff


	//----- nvinfo : EIATTR_MERCURY_ISA_VERSION
	.align		4
        /*0080*/ 	.byte	0x03, 0x5f
        /*0082*/ 	.short	0x0101


	//----- nvinfo : EIATTR_VRC_CTA_INIT_COUNT
	.align		4
        /*0084*/ 	.byte	0x02, 0x4a
	.zero		1
	.zero		1


	//----- nvinfo : EIATTR_EXIT_INSTR_OFFSETS
	.align		4
        /*0088*/ 	.byte	0x04, 0x1c
        /*008a*/ 	.short	(.L_57 - .L_56)


	//   ....[0]....
.L_56:
        /*008c*/ 	.word	0x000000a0


	//   ....[1]....
        /*0090*/ 	.word	0x00000320


	//----- nvinfo : EIATTR_CRS_STACK_SIZE
	.align		4
.L_57:
        /*0094*/ 	.byte	0x04, 0x1e
        /*0096*/ 	.short	(.L_59 - .L_58)
.L_58:
        /*0098*/ 	.word	0x00000000


	//----- nvinfo : EIATTR_CBANK_PARAM_SIZE
	.align		4
.L_59:
        /*009c*/ 	.byte	0x03, 0x19
        /*009e*/ 	.short	0x0024


	//----- nvinfo : EIATTR_PARAM_CBANK
	.align		4
        /*00a0*/ 	.byte	0x04, 0x0a
        /*00a2*/ 	.short	(.L_61 - .L_60)
	.align		4
.L_60:
        /*00a4*/ 	.word	index@(.nv.constant0._Z11celu_kernelPK6__halfPS_iiiif)
        /*00a8*/ 	.short	0x0380
        /*00aa*/ 	.short	0x0024


	//----- nvinfo : EIATTR_SW_WAR
	.align		4
.L_61:
        /*00ac*/ 	.byte	0x04, 0x36
        /*00ae*/ 	.short	(.L_63 - .L_62)
.L_62:
        /*00b0*/ 	.word	0x00000008
.L_63:


//--------------------- .nv.callgraph             --------------------------
	.section	.nv.callgraph,"",@"SHT_CUDA_CALLGRAPH"
	.align	4
	.sectionentsize	8
	.align		4
        /*0000*/ 	.word	0x00000000
	.align		4
        /*0004*/ 	.word	0xffffffff
	.align		4
        /*0008*/ 	.word	0x00000000
	.align		4
        /*000c*/ 	.word	0xfffffffe
	.align		4
        /*0010*/ 	.word	0x00000000
	.align		4
        /*0014*/ 	.word	0xfffffffd
	.align		4
        /*0018*/ 	.word	0x00000000
	.align		4
        /*001c*/ 	.word	0xfffffffc


//--------------------- .text._Z17avg_pool2d_kernelPK6__halfPS_iiiii --------------------------
	.section	.text._Z17avg_pool2d_kernelPK6__halfPS_iiiii,"ax",@progbits
	.align	128
        .global         _Z17avg_pool2d_kernelPK6__halfPS_iiiii
        .type           _Z17avg_pool2d_kernelPK6__halfPS_iiiii,@function
        .size           _Z17avg_pool2d_kernelPK6__halfPS_iiiii,(.L_x_37 - _Z17avg_pool2d_kernelPK6__halfPS_iiiii)
        .other          _Z17avg_pool2d_kernelPK6__halfPS_iiiii,@"STO_CUDA_ENTRY STV_DEFAULT"
_Z17avg_pool2d_kernelPK6__halfPS_iiiii:
.text._Z17avg_pool2d_kernelPK6__halfPS_iiiii:
[----:B------:R-:W-:Y:S01]  /*0000*/  LDC R1, c[0x0][0x37c] ;  /* 0x0000df00ff017b82 */ /* 0x000fe20000000800 */
[----:B------:R-:W0:Y:S07]  /*0010*/  LDCU UR4, c[0x0][0x3a0] ;  /* 0x00007400ff0477ac */ /* 0x000e2e0008000800 */
[----:B------:R-:W1:Y:S08]  /*0020*/  LDC R7, c[0x0][0x398] ;  /* 0x0000e600ff077b82 */ /* 0x000e700000000800 */
[----:B------:R-:W2:Y:S08]  /*0030*/  LDC R9, c[0x0][0x39c] ;  /* 0x0000e700ff097b82 */ /* 0x000eb00000000800 */
[----:B------:R-:W3:Y:S01]  /*0040*/  S2UR UR6, SR_CTAID.X ;  /* 0x00000000000679c3 */ /* 0x000ee20000002500 */
[----:B0-----:R-:W-:Y:S01]  /*0050*/  IMAD.U32 R0, RZ, RZ, UR4 ;  /* 0x00000004ff007e24 */ /* 0x001fe2000f8e00ff */
[----:B------:R-:W0:Y:S04]  /*0060*/  LDCU.64 UR4, c[0x0][0x390] ;  /* 0x00007200ff0477ac */ /* 0x000e280008000a00 */
[----:B------:R-:W-:-:S02]  /*0070*/  IABS R6, R0 ;  /* 0x0000000000067213 */ /* 0x000fc40000000000 */
[----:B-1----:R-:W-:Y:S02]  /*0080*/  IABS R8, R7 ;  /* 0x0000000700087213 */ /* 0x002fe40000000000 */
[----:B------:R-:W1:Y:S01]  /*0090*/  I2F.RP R4, R6 ;  /* 0x0000000600047306 */ /* 0x000e620000209400 */
[----:B--2---:R-:W-:Y:S01]  /*00a0*/  IABS R10, R9 ;  /* 0x00000009000a7213 */ /* 0x004fe20000000000 */
[----:B0-----:R-:W-:-:S06]  /*00b0*/  UIMAD UR4, UR5, UR4, URZ ;  /* 0x00000004050472a4 */ /* 0x001fcc000f8e02ff */
[----:B-1----:R-:W0:Y:S02]  /*00c0*/  MUFU.RCP R4, R4 ;  /* 0x0000000400047308 */ /* 0x002e240000001000 */
[----:B0-----:R-:W-:-:S06]  /*00d0*/  VIADD R2, R4, 0xffffffe ;  /* 0x0ffffffe04027836 */ /* 0x001fcc0000000000 */
[----:B------:R0:W1:Y:S02]  /*00e0*/  F2I.FTZ.U32.TRUNC.NTZ R3, R2 ;  /* 0x0000000200037305 */ /* 0x000064000021f000 */
[----:B0-----:R-:W-:Y:S01]  /*00f0*/  IMAD.MOV.U32 R2, RZ, RZ, RZ ;  /* 0x000000ffff027224 */ /* 0x001fe200078e00ff */
[----:B-1----:R-:W-:-:S05]  /*0100*/  IADD3 R5, PT, PT, RZ, -R3, RZ ;  /* 0x80000003ff057210 */ /* 0x002fca0007ffe0ff */
[----:B------:R-:W-:-:S04]  /*0110*/  IMAD R5, R5, R6, RZ ;  /* 0x0000000605057224 */ /* 0x000fc800078e02ff */
[----:B------:R-:W-:-:S04]  /*0120*/  IMAD.HI.U32 R3, R3, R5, R2 ;  /* 0x0000000503037227 */ /* 0x000fc800078e0002 */
[----:B------:R-:W-:Y:S01]  /*0130*/  IMAD.MOV.U32 R5, RZ, RZ, R8 ;  /* 0x000000ffff057224 */ /* 0x000fe200078e0008 */
[----:B------:R-:W-:Y:S02]  /*0140*/  MOV R8, R10 ;  /* 0x0000000a00087202 */ /* 0x000fe40000000f00 */
[----:B------:R-:W-:Y:S01]  /*0150*/  LOP3.LUT R10, R7, R0, RZ, 0x3c, !PT ;  /* 0x00000000070a7212 */ /* 0x000fe200078e3cff */
[----:B------:R-:W-:-:S03]  /*0160*/  IMAD.HI.U32 R2, R3, R5, RZ ;  /* 0x0000000503027227 */ /* 0x000fc600078e00ff */
[----:B------:R-:W-:Y:S01]  /*0170*/  ISETP.GE.AND P3, PT, R10, RZ, PT ;  /* 0x000000ff0a00720c */ /* 0x000fe20003f66270 */
[----:B------:R-:W-:-:S04]  /*0180*/  IMAD.HI.U32 R4, R3, R8, RZ ;  /* 0x0000000803047227 */ /* 0x000fc800078e00ff */
[----:B------:R-:W-:Y:S02]  /*0190*/  IMAD.MOV R3, RZ, RZ, -R2 ;  /* 0x000000ffff037224 */ /* 0x000fe400078e0a02 */
[----:B------:R-:W-:Y:S02]  /*01a0*/  IMAD.MOV R11, RZ, RZ, -R4 ;  /* 0x000000ffff0b7224 */ /* 0x000fe400078e0a04 */
[C---:B------:R-:W-:Y:S02]  /*01b0*/  IMAD R3, R6.reuse, R3, R5 ;  /* 0x0000000306037224 */ /* 0x040fe400078e0205 */
[C---:B------:R-:W-:Y:S02]  /*01c0*/  IMAD R5, R6.reuse, R11, R8 ;  /* 0x0000000b06057224 */ /* 0x040fe400078e0208 */
[----:B------:R-:W3:Y:S01]  /*01d0*/  S2R R8, SR_TID.X ;  /* 0x0000000000087919 */ /* 0x000ee20000002100 */
[C---:B------:R-:W-:Y:S02]  /*01e0*/  ISETP.GT.U32.AND P2, PT, R6.reuse, R3, PT ;  /* 0x000000030600720c */ /* 0x040fe40003f44070 */
[----:B------:R-:W-:-:S11]  /*01f0*/  ISETP.GT.U32.AND P4, PT, R6, R5, PT ;  /* 0x000000050600720c */ /* 0x000fd60003f84070 */
[-C--:B------:R-:W-:Y:S01]  /*0200*/  @!P2 IADD3 R3, PT, PT, R3, -R6.reuse, RZ ;  /* 0x800000060303a210 */ /* 0x080fe20007ffe0ff */
[----:B------:R-:W-:Y:S01]  /*0210*/  @!P2 VIADD R2, R2, 0x1 ;  /* 0x000000010202a836 */ /* 0x000fe20000000000 */
[----:B------:R-:W-:Y:S01]  /*0220*/  @!P4 IADD3 R4, PT, PT, R4, 0x1, RZ ;  /* 0x000000010404c810 */ /* 0x000fe20007ffe0ff */
[----:B------:R-:W-:Y:S01]  /*0230*/  @!P4 IMAD.IADD R5, R5, 0x1, -R6 ;  /* 0x000000010505c824 */ /* 0x000fe200078e0a06 */
[----:B------:R-:W-:Y:S02]  /*0240*/  ISETP.GE.U32.AND P0, PT, R3, R6, PT ;  /* 0x000000060300720c */ /* 0x000fe40003f06070 */
[----:B------:R-:W-:Y:S02]  /*0250*/  LOP3.LUT R3, R9, R0, RZ, 0x3c, !PT ;  /* 0x0000000009037212 */ /* 0x000fe400078e3cff */
[----:B------:R-:W-:Y:S02]  /*0260*/  ISETP.GE.U32.AND P1, PT, R5, R6, PT ;  /* 0x000000060500720c */ /* 0x000fe40003f26070 */
[----:B------:R-:W3:Y:S01]  /*0270*/  LDC R5, c[0x0][0x360] ;  /* 0x0000d800ff057b82 */ /* 0x000ee20000000800 */
[----:B------:R-:W-:-:S02]  /*0280*/  ISETP.GE.AND P2, PT, R3, RZ, PT ;  /* 0x000000ff0300720c */ /* 0x000fc40003f46270 */
[----:B------:R-:W-:-:S04]  /*0290*/  LOP3.LUT R3, RZ, R0, RZ, 0x33, !PT ;  /* 0x00000000ff037212 */ /* 0x000fc800078e33ff */
[----:B------:R-:W-:Y:S01]  /*02a0*/  @P0 VIADD R2, R2, 0x1 ;  /* 0x0000000102020836 */ /* 0x000fe20000000000 */
[----:B------:R-:W-:-:S03]  /*02b0*/  ISETP.NE.AND P0, PT, R0, RZ, PT ;  /* 0x000000ff0000720c */ /* 0x000fc60003f05270 */
[----:B------:R-:W-:Y:S01]  /*02c0*/  @P1 VIADD R4, R4, 0x1 ;  /* 0x0000000104041836 */ /* 0x000fe20000000000 */
[----:B------:R-:W-:-:S03]  /*02d0*/  @!P3 IADD3 R2, PT, PT, -R2, RZ, RZ ;  /* 0x000000ff0202b210 */ /* 0x000fc60007ffe1ff */
[----:B------:R-:W-:Y:S01]  /*02e0*/  @!P2 IMAD.MOV R4, RZ, RZ, -R4 ;  /* 0x000000ffff04a224 */ /* 0x000fe200078e0a04 */
[----:B------:R-:W-:-:S04]  /*02f0*/  SEL R11, R3, R2, !P0 ;  /* 0x00000002030b7207 */ /* 0x000fc80004000000 */
[----:B------:R-:W-:Y:S01]  /*0300*/  SEL R6, R3, R4, !P0 ;  /* 0x0000000403067207 */ /* 0x000fe20004000000 */
[----:B------:R-:W-:Y:S02]  /*0310*/  IMAD R3, R11, UR4, RZ ;  /* 0x000000040b037c24 */ /* 0x000fe4000f8e02ff */
[----:B---3--:R-:W-:Y:S02]  /*0320*/  IMAD R4, R5, UR6, R8 ;  /* 0x0000000605047c24 */ /* 0x008fe4000f8e0208 */
[----:B------:R-:W-:-:S05]  /*0330*/  IMAD R3, R3, R6, RZ ;  /* 0x0000000603037224 */ /* 0x000fca00078e02ff */
[----:B------:R-:W-:-:S13]  /*0340*/  ISETP.GE.AND P0, PT, R4, R3, PT ;  /* 0x000000030400720c */ /* 0x000fda0003f06270 */
[----:B------:R-:W-:Y:S05]  /*0350*/  @P0 EXIT ;  /* 0x000000000000094d */ /* 0x000fea0003800000 */
[----:B------:R-:W-:Y:S01]  /*0360*/  ISETP.GE.AND P0, PT, R0, 0x1, PT ;  /* 0x000000010000780c */ /* 0x000fe20003f06270 */
[----:B------:R-:W0:Y:S01]  /*0370*/  LDCU.64 UR8, c[0x0][0x358] ;  /* 0x00006b00ff0877ac */ /* 0x000e220008000a00 */
[----:B------:R-:W-:-:S11]  /*0380*/  IMAD.MOV.U32 R5, RZ, RZ, RZ ;  /* 0x000000ffff057224 */ /* 0x000fd600078e00ff */
[----:B------:R-:W-:Y:S05]  /*0390*/  @!P0 BRA `(.L_x_0) ;  /* 0x0000000c00f48947 */ /* 0x000fea0003800000 */
[C---:B------:R-:W-:Y:S01]  /*03a0*/  IMAD R9, R11.reuse, UR5, RZ ;  /* 0x000000050b097c24 */ /* 0x040fe2000f8e02ff */
[-C--:B------:R-:W-:Y:S01]  /*03b0*/  IABS R21, R6.reuse ;  /* 0x0000000600157213 */ /* 0x080fe20000000000 */
[----:B------:R-:W-:Y:S01]  /*03c0*/  IMAD R5, R11, R6, RZ ;  /* 0x000000060b057224 */ /* 0x000fe200078e02ff */
[----:B------:R-:W1:Y:S01]  /*03d0*/  LDCU.64 UR6, c[0x0][0x380] ;  /* 0x00007000ff0677ac */ /* 0x000e620008000a00 */
[----:B------:R-:W-:Y:S01]  /*03e0*/  IMAD R9, R6, R9, RZ ;  /* 0x0000000906097224 */ /* 0x000fe200078e02ff */
[----:B------:R-:W-:Y:S02]  /*03f0*/  IADD3 R21, PT, PT, RZ, -R21, RZ ;  /* 0x80000015ff157210 */ /* 0x000fe40007ffe0ff */
[----:B------:R-:W-:Y:S01]  /*0400*/  IABS R8, R5 ;  /* 0x0000000500087213 */ /* 0x000fe20000000000 */
[----:B------:R-:W-:Y:S01]  /*0410*/  UMOV UR4, URZ ;  /* 0x000000ff00047c82 */ /* 0x000fe20008000000 */
[-C--:B------:R-:W-:Y:S02]  /*0420*/  IABS R12, R9.reuse ;  /* 0x00000009000c7213 */ /* 0x080fe40000000000 */
[----:B------:R-:W2:Y:S01]  /*0430*/  I2F.RP R14, R8 ;  /* 0x00000008000e7306 */ /* 0x000ea20000209400 */
[----:B------:R-:W-:-:S02]  /*0440*/  IABS R16, R9 ;  /* 0x0000000900107213 */ /* 0x000fc40000000000 */
[C---:B------:R-:W-:Y:S02]  /*0450*/  LOP3.LUT R25, R0.reuse, 0xf, RZ, 0xc0, !PT ;  /* 0x0000000f00197812 */ /* 0x040fe400078ec0ff */
[----:B------:R-:W-:-:S03]  /*0460*/  LOP3.LUT R27, R0, 0x7, RZ, 0xc0, !PT ;  /* 0x00000007001b7812 */ /* 0x000fc600078ec0ff */
[----:B------:R-:W3:Y:S08]  /*0470*/  I2F.RP R13, R12 ;  /* 0x0000000c000d7306 */ /* 0x000ef00000209400 */
[----:B--2---:R-:W2:Y:S08]  /*0480*/  MUFU.RCP R14, R14 ;  /* 0x0000000e000e7308 */ /* 0x004eb00000001000 */
[----:B---3--:R-:W3:Y:S01]  /*0490*/  MUFU.RCP R13, R13 ;  /* 0x0000000d000d7308 */ /* 0x008ee20000001000 */
[----:B--2---:R-:W-:Y:S01]  /*04a0*/  VIADD R3, R14, 0xffffffe ;  /* 0x0ffffffe0e037836 */ /* 0x004fe20000000000 */
[----:B------:R-:W-:-:S06]  /*04b0*/  IABS R14, R5 ;  /* 0x00000005000e7213 */ /* 0x000fcc0000000000 */
[----:B------:R-:W-:Y:S01]  /*04c0*/  F2I.FTZ.U32.TRUNC.NTZ R3, R3 ;  /* 0x0000000300037305 */ /* 0x000fe2000021f000 */
[----:B------:R-:W-:Y:S01]  /*04d0*/  IMAD.MOV R14, RZ, RZ, -R14 ;  /* 0x000000ffff0e7224 */ /* 0x000fe200078e0a0e */
[----:B---3--:R-:W-:Y:S02]  /*04e0*/  IADD3 R10, PT, PT, R13, 0xffffffe, RZ ;  /* 0x0ffffffe0d0a7810 */ /* 0x008fe40007ffe0ff */
[----:B------:R-:W-:-:S04]  /*04f0*/  IABS R13, R4 ;  /* 0x00000004000d7213 */ /* 0x000fc80000000000 */
[----:B------:R2:W3:Y:S02]  /*0500*/  F2I.FTZ.U32.TRUNC.NTZ R11, R10 ;  /* 0x0000000a000b7305 */ /* 0x0004e4000021f000 */
[----:B--2---:R-:W-:Y:S02]  /*0510*/  HFMA2 R10, -RZ, RZ, 0, 0 ;  /* 0x00000000ff0a7431 */ /* 0x004fe400000001ff */
[----:B---3--:R-:W-:-:S04]  /*0520*/  IMAD.MOV R15, RZ, RZ, -R11 ;  /* 0x000000ffff0f7224 */ /* 0x008fc800078e0a0b */
[----:B------:R-:W-:-:S04]  /*0530*/  IMAD R15, R15, R12, RZ ;  /* 0x0000000c0f0f7224 */ /* 0x000fc800078e02ff */
[----:B------:R-:W-:Y:S01]  /*0540*/  IMAD.HI.U32 R2, R11, R15, R10 ;  /* 0x0000000f0b027227 */ /* 0x000fe200078e000a */
[----:B------:R-:W-:Y:S02]  /*0550*/  IADD3 R15, PT, PT, RZ, -R3, RZ ;  /* 0x80000003ff0f7210 */ /* 0x000fe40007ffe0ff */
[----:B------:R-:W-:Y:S01]  /*0560*/  IABS R10, R6 ;  /* 0x00000006000a7213 */ /* 0x000fe20000000000 */
[----:B------:R-:W-:Y:S02]  /*0570*/  IMAD.MOV.U32 R11, RZ, RZ, R13 ;  /* 0x000000ffff0b7224 */ /* 0x000fe400078e000d */
[----:B------:R-:W-:Y:S01]  /*0580*/  IMAD.MOV R13, RZ, RZ, -R16 ;  /* 0x000000ffff0d7224 */ /* 0x000fe200078e0a10 */
[----:B------:R-:W2:Y:S01]  /*0590*/  I2F.RP R17, R10 ;  /* 0x0000000a00117306 */ /* 0x000ea20000209400 */
[----:B------:R-:W-:-:S04]  /*05a0*/  IMAD.HI.U32 R18, R2, R11, RZ ;  /* 0x0000000b02127227 */ /* 0x000fc800078e00ff */
[----:B------:R-:W-:Y:S02]  /*05b0*/  IMAD R13, R18, R13, R11 ;  /* 0x0000000d120d7224 */ /* 0x000fe400078e020b */
[----:B------:R-:W-:Y:S02]  /*05c0*/  IMAD R15, R15, R8, RZ ;  /* 0x000000080f0f7224 */ /* 0x000fe400078e02ff */
[----:B------:R-:W-:Y:S01]  /*05d0*/  IMAD.MOV.U32 R2, RZ, RZ, RZ ;  /* 0x000000ffff027224 */ /* 0x000fe200078e00ff */
[----:B------:R-:W-:-:S03]  /*05e0*/  ISETP.GT.U32.AND P1, PT, R12, R13, PT ;  /* 0x0000000d0c00720c */ /* 0x000fc60003f24070 */
[----:B------:R-:W-:Y:S01]  /*05f0*/  IMAD.HI.U32 R16, R3, R15, R2 ;  /* 0x0000000f03107227 */ /* 0x000fe200078e0002 */
[----:B--2---:R-:W2:Y:S05]  /*0600*/  MUFU.RCP R17, R17 ;  /* 0x0000001100117308 */ /* 0x004eaa0000001000 */
[----:B------:R-:W-:-:S04]  /*0610*/  IMAD.HI.U32 R2, R16, R11, RZ ;  /* 0x0000000b10027227 */ /* 0x000fc800078e00ff */
[----:B------:R-:W-:Y:S01]  /*0620*/  IMAD R15, R2, R14, R11 ;  /* 0x0000000e020f7224 */ /* 0x000fe200078e020b */
[-C--:B------:R-:W-:Y:S01]  /*0630*/  @!P1 IADD3 R13, PT, PT, R13, -R12.reuse, RZ ;  /* 0x8000000c0d0d9210 */ /* 0x080fe20007ffe0ff */
[----:B------:R-:W-:Y:S01]  /*0640*/  @!P1 VIADD R18, R18, 0x1 ;  /* 0x0000000112129836 */ /* 0x000fe20000000000 */
[----:B------:R-:W-:Y:S02]  /*0650*/  LOP3.LUT R2, R4, R9, RZ, 0x3c, !PT ;  /* 0x0000000904027212 */ /* 0x000fe400078e3cff */
[----:B------:R-:W-:Y:S02]  /*0660*/  ISETP.GT.U32.AND P3, PT, R8, R15, PT ;  /* 0x0000000f0800720c */ /* 0x000fe40003f64070 */
[----:B------:R-:W-:Y:S02]  /*0670*/  ISETP.GE.U32.AND P0, PT, R13, R12, PT ;  /* 0x0000000c0d00720c */ /* 0x000fe40003f06070 */
[----:B------:R-:W-:Y:S01]  /*0680*/  ISETP.GE.AND P2, PT, R2, RZ, PT ;  /* 0x000000ff0200720c */ /* 0x000fe20003f46270 */
[----:B--2---:R-:W-:Y:S01]  /*0690*/  VIADD R2, R17, 0xffffffe ;  /* 0x0ffffffe11027836 */ /* 0x004fe20000000000 */
[----:B------:R-:W-:-:S03]  /*06a0*/  ISETP.NE.AND P1, PT, R9, RZ, PT ;  /* 0x000000ff0900720c */ /* 0x000fc60003f25270 */
[----:B------:R2:W3:Y:S04]  /*06b0*/  F2I.FTZ.U32.TRUNC.NTZ R3, R2 ;  /* 0x0000000200037305 */ /* 0x0004e8000021f000 */
[----:B------:R-:W-:Y:S02]  /*06c0*/  @!P3 IADD3 R15, PT, PT, R15, -R8, RZ ;  /* 0x800000080f0fb210 */ /* 0x000fe40007ffe0ff */
[----:B------:R-:W-:Y:S01]  /*06d0*/  @P0 VIADD R18, R18, 0x1 ;  /* 0x0000000112120836 */ /* 0x000fe20000000000 */
[----:B------:R-:W-:Y:S02]  /*06e0*/  ISETP.GE.AND P0, PT, R4, RZ, PT ;  /* 0x000000ff0400720c */ /* 0x000fe40003f06270 */
[----:B------:R-:W-:Y:S01]  /*06f0*/  ISETP.GT.U32.AND P3, PT, R8, R15, PT ;  /* 0x0000000f0800720c */ /* 0x000fe20003f64070 */
[----:B------:R-:W-:-:S02]  /*0700*/  IMAD.MOV.U32 R12, RZ, RZ, R18 ;  /* 0x000000ffff0c7224 */ /* 0x000fc400078e0012 */
[----:B--2---:R-:W-:-:S03]  /*0710*/  IMAD.MOV.U32 R2, RZ, RZ, RZ ;  /* 0x000000ffff027224 */ /* 0x004fc600078e00ff */
[----:B------:R-:W-:Y:S02]  /*0720*/  @!P2 IADD3 R12, PT, PT, -R12, RZ, RZ ;  /* 0x000000ff0c0ca210 */ /* 0x000fe40007ffe1ff */
[----:B------:R-:W-:Y:S02]  /*0730*/  @!P1 LOP3.LUT R12, RZ, R9, RZ, 0x33, !PT ;  /* 0x00000009ff0c9212 */ /* 0x000fe400078e33ff */
[----:B------:R-:W-:Y:S02]  /*0740*/  ISETP.NE.AND P1, PT, R5, RZ, PT ;  /* 0x000000ff0500720c */ /* 0x000fe40003f25270 */
[----:B---3--:R-:W-:Y:S01]  /*0750*/  IADD3 R17, PT, PT, RZ, -R3, RZ ;  /* 0x80000003ff117210 */ /* 0x008fe20007ffe0ff */
[----:B------:R-:W-:Y:S02]  /*0760*/  IMAD.MOV R18, RZ, RZ, -R12 ;  /* 0x000000ffff127224 */ /* 0x000fe400078e0a0c */
[----:B------:R-:W-:Y:S02]  /*0770*/  @!P3 IMAD.IADD R15, R15, 0x1, -R8 ;  /* 0x000000010f0fb824 */ /* 0x000fe400078e0a08 */
[----:B------:R-:W-:Y:S01]  /*0780*/  IMAD R18, R9, R18, R4 ;  /* 0x0000001209127224 */ /* 0x000fe200078e0204 */
[----:B------:R-:W-:Y:S01]  /*0790*/  LOP3.LUT R9, RZ, R5, RZ, 0x33, !PT ;  /* 0x00000005ff097212 */ /* 0x000fe200078e33ff */
[----:B------:R-:W-:-:S02]  /*07a0*/  @!P0 IMAD.MOV R15, RZ, RZ, -R15 ;  /* 0x000000ffff0f8224 */ /* 0x000fc400078e0a0f */
[----:B------:R-:W-:Y:S01]  /*07b0*/  IMAD R17, R17, R10, RZ ;  /* 0x0000000a11117224 */ /* 0x000fe200078e02ff */
[----:B------:R-:W-:Y:S02]  /*07c0*/  IABS R19, R18 ;  /* 0x0000001200137213 */ /* 0x000fe40000000000 */
[----:B------:R-:W-:Y:S01]  /*07d0*/  SEL R15, R9, R15, !P1 ;  /* 0x0000000f090f7207 */ /* 0x000fe20004800000 */
[----:B------:R-:W-:Y:S01]  /*07e0*/  IMAD.HI.U32 R2, R3, R17, R2 ;  /* 0x0000001103027227 */ /* 0x000fe200078e0002 */
[----:B------:R-:W-:Y:S02]  /*07f0*/  LOP3.LUT R5, R18, R5, RZ, 0x3c, !PT ;  /* 0x0000000512057212 */ /* 0x000fe400078e3cff */
[----:B------:R-:W-:Y:S01]  /*0800*/  IABS R20, R15 ;  /* 0x0000000f00147213 */ /* 0x000fe20000000000 */
[----:B------:R-:W-:Y:S01]  /*0810*/  IMAD.HI.U32 R13, R16, R19, RZ ;  /* 0x00000013100d7227 */ /* 0x000fe200078e00ff */
[----:B------:R-:W-:Y:S02]  /*0820*/  ISETP.GE.AND P6, PT, R5, RZ, PT ;  /* 0x000000ff0500720c */ /* 0x000fe40003fc6270 */
[----:B------:R-:W-:Y:S01]  /*0830*/  LOP3.LUT R15, R15, R6, RZ, 0x3c, !PT ;  /* 0x000000060f0f7212 */ /* 0x000fe200078e3cff */
[----:B------:R-:W-:-:S02]  /*0840*/  IMAD R19, R13, R14, R19 ;  /* 0x0000000e0d137224 */ /* 0x000fc400078e0213 */
[----:B------:R-:W-:Y:S02]  /*0850*/  IMAD.MOV.U32 R17, RZ, RZ, R20 ;  /* 0x000000ffff117224 */ /* 0x000fe400078e0014 */
[----:B------:R-:W-:Y:S01]  /*0860*/  IMAD.MOV.U32 R14, RZ, RZ, R21 ;  /* 0x000000ffff0e7224 */ /* 0x000fe200078e0015 */
[----:B------:R-:W-:Y:S01]  /*0870*/  ISETP.GT.U32.AND P3, PT, R8, R19, PT ;  /* 0x000000130800720c */ /* 0x000fe20003f64070 */
[----:B------:R-:W-:-:S04]  /*0880*/  IMAD.HI.U32 R3, R2, R17, RZ ;  /* 0x0000001102037227 */ /* 0x000fc800078e00ff */
[----:B------:R-:W-:-:S04]  /*0890*/  IMAD.HI.U32 R2, R2, R11, RZ ;  /* 0x0000000b02027227 */ /* 0x000fc800078e00ff */
[-C--:B------:R-:W-:Y:S02]  /*08a0*/  IMAD R17, R3, R14.reuse, R17 ;  /* 0x0000000e03117224 */ /* 0x080fe400078e0211 */
[----:B------:R-:W-:Y:S02]  /*08b0*/  IMAD R11, R2, R14, R11 ;  /* 0x0000000e020b7224 */ /* 0x000fe400078e020b */
[-C--:B------:R-:W-:Y:S01]  /*08c0*/  @!P3 IADD3 R19, PT, PT, R19, -R8.reuse, RZ ;  /* 0x800000081313b210 */ /* 0x080fe20007ffe0ff */
[----:B------:R-:W-:Y:S01]  /*08d0*/  VIADD R2, R25, 0xffffffff ;  /* 0xffffffff19027836 */ /* 0x000fe20000000000 */
[C---:B------:R-:W-:Y:S01]  /*08e0*/  ISETP.GT.U32.AND P5, PT, R10.reuse, R17, PT ;  /* 0x000000110a00720c */ /* 0x040fe20003fa4070 */
[----:B------:R-:W-:Y:S01]  /*08f0*/  IMAD.MOV.U32 R5, RZ, RZ, RZ ;  /* 0x000000ffff057224 */ /* 0x000fe200078e00ff */
[----:B------:R-:W-:Y:S02]  /*0900*/  ISETP.GT.U32.AND P2, PT, R10, R11, PT ;  /* 0x0000000b0a00720c */ /* 0x000fe40003f44070 */
[----:B------:R-:W-:-:S02]  /*0910*/  ISETP.GE.U32.AND P4, PT, R19, R8, PT ;  /* 0x000000081300720c */ /* 0x000fc40003f86070 */
[----:B------:R-:W-:-:S07]  /*0920*/  @!P3 IADD3 R13, PT, PT, R13, 0x1, RZ ;  /* 0x000000010d0db810 */ /* 0x000fce0007ffe0ff */
[--C-:B------:R-:W-:Y:S01]  /*0930*/  @!P5 IMAD.IADD R17, R17, 0x1, -R10.reuse ;  /* 0x000000011111d824 */ /* 0x100fe200078e0a0a */
[----:B------:R-:W-:Y:S01]  /*0940*/  @!P5 IADD3 R3, PT, PT, R3, 0x1, RZ ;  /* 0x000000010303d810 */ /* 0x000fe20007ffe0ff */
[----:B------:R-:W-:Y:S01]  /*0950*/  @!P2 IMAD.IADD R11, R11, 0x1, -R10 ;  /* 0x000000010b0ba824 */ /* 0x000fe200078e0a0a */
[----:B------:R-:W-:Y:S01]  /*0960*/  ISETP.GE.U32.AND P5, PT, R2, 0x7, PT ;  /* 0x000000070200780c */ /* 0x000fe20003fa6070 */
[----:B------:R-:W-:Y:S01]  /*0970*/  @P4 VIADD R13, R13, 0x1 ;  /* 0x000000010d0d4836 */ /* 0x000fe20000000000 */
[----:B------:R-:W-:Y:S01]  /*0980*/  ISETP.GE.U32.AND P2, PT, R17, R10, PT ;  /* 0x0000000a1100720c */ /* 0x000fe20003f46070 */
[----:B------:R-:W-:Y:S01]  /*0990*/  VIADD R2, R27, 0xffffffff ;  /* 0xffffffff1b027836 */ /* 0x000fe20000000000 */
[----:B------:R-:W-:Y:S01]  /*09a0*/  ISETP.GE.AND P4, PT, R15, RZ, PT ;  /* 0x000000ff0f00720c */ /* 0x000fe20003f86270 */
[----:B------:R-:W-:Y:S01]  /*09b0*/  @!P6 IMAD.MOV R13, RZ, RZ, -R13 ;  /* 0x000000ffff0de224 */ /* 0x000fe200078e0a0d */
[----:B------:R-:W-:-:S04]  /*09c0*/  ISETP.GT.U32.AND P3, PT, R10, R11, PT ;  /* 0x0000000b0a00720c */ /* 0x000fc80003f64070 */
[----:B------:R-:W-:Y:S02]  /*09d0*/  SEL R9, R9, R13, !P1 ;  /* 0x0000000d09097207 */ /* 0x000fe40004800000 */
[----:B------:R-:W-:Y:S02]  /*09e0*/  ISETP.NE.AND P1, PT, R6, RZ, PT ;  /* 0x000000ff0600720c */ /* 0x000fe40003f25270 */
[----:B------:R-:W-:Y:S01]  /*09f0*/  LOP3.LUT R6, RZ, R6, RZ, 0x33, !PT ;  /* 0x00000006ff067212 */ /* 0x000fe200078e33ff */
[----:B------:R-:W-:Y:S02]  /*0a00*/  @P2 VIADD R3, R3, 0x1 ;  /* 0x0000000103032836 */ /* 0x000fe40000000000 */
[----:B------:R-:W-:Y:S01]  /*0a10*/  IMAD R12, R12, UR5, R9 ;  /* 0x000000050c0c7c24 */ /* 0x000fe2000f8e0209 */
[----:B-1----:R-:W-:Y:S01]  /*0a20*/  UIADD3 UR5, UP0, UPT, UR6, 0x10, URZ ;  /* 0x0000001006057890 */ /* 0x002fe2000ff1e0ff */
[----:B------:R-:W-:Y:S01]  /*0a30*/  @!P4 IMAD.MOV R3, RZ, RZ, -R3 ;  /* 0x000000ffff03c224 */ /* 0x000fe200078e0a03 */
[----:B------:R-:W-:Y:S01]  /*0a40*/  @!P3 IADD3 R11, PT, PT, R11, -R10, RZ ;  /* 0x8000000a0b0bb210 */ /* 0x000fe20007ffe0ff */
[----:B------:R-:W-:Y:S01]  /*0a50*/  IMAD R7, R12, R7, RZ ;  /* 0x000000070c077224 */ /* 0x000fe200078e02ff */
[----:B------:R-:W-:Y:S01]  /*0a60*/  LOP3.LUT R9, R0, 0x3, RZ, 0xc0, !PT ;  /* 0x0000000300097812 */ /* 0x000fe200078ec0ff */
[----:B------:R-:W-:Y:S01]  /*0a70*/  UIADD3.X UR6, UPT, UPT, URZ, UR7, URZ, UP0, !UPT ;  /* 0x00000007ff067290 */ /* 0x000fe200087fe4ff */
[----:B------:R-:W-:-:S02]  /*0a80*/  @!P0 IADD3 R11, PT, PT, -R11, RZ, RZ ;  /* 0x000000ff0b0b8210 */ /* 0x000fc40007ffe1ff */
[C---:B------:R-:W-:Y:S02]  /*0a90*/  SEL R3, R6.reuse, R3, !P1 ;  /* 0x0000000306037207 */ /* 0x040fe40004800000 */
[----:B------:R-:W-:Y:S02]  /*0aa0*/  SEL R11, R6, R11, !P1 ;  /* 0x0000000b060b7207 */ /* 0x000fe40004800000 */
[----:B------:R-:W-:Y:S01]  /*0ab0*/  ISETP.GE.U32.AND P1, PT, R2, 0x3, PT ;  /* 0x000000030200780c */ /* 0x000fe20003f26070 */
[-C--:B------:R-:W-:Y:S01]  /*0ac0*/  IMAD R6, R3, R0.reuse, R7 ;  /* 0x0000000003067224 */ /* 0x080fe200078e0207 */
[----:B------:R-:W-:Y:S01]  /*0ad0*/  LOP3.LUT R7, R0, 0x7ffffff0, RZ, 0xc0, !PT ;  /* 0x7ffffff000077812 */ /* 0x000fe200078ec0ff */
[----:B------:R-:W-:-:S04]  /*0ae0*/  IMAD R8, R11, R0, RZ ;  /* 0x000000000b087224 */ /* 0x000fc800078e02ff */
[----:B------:R-:W-:-:S07]  /*0af0*/  IMAD.MOV R10, RZ, RZ, -R7 ;  /* 0x000000ffff0a7224 */ /* 0x000fce00078e0a07 */
.L_x_6:
[----:B------:R-:W1:Y:S01]  /*0b00*/  LDC R0, c[0x0][0x3a0] ;  /* 0x0000e800ff007b82 */ /* 0x000e620000000800 */
[----:B------:R-:W2:Y:S01]  /*0b10*/  LDCU UR7, c[0x0][0x39c] ;  /* 0x00007380ff0777ac */ /* 0x000ea20008000800 */
[----:B------:R-:W-:Y:S01]  /*0b20*/  IADD3 R11, PT, PT, R6, UR4, RZ ;  /* 0x00000004060b7c10 */ /* 0x000fe2000fffe0ff */
[----:B------:R-:W-:Y:S01]  /*0b30*/  IMAD.MOV.U32 R12, RZ, RZ, RZ ;  /* 0x000000ffff0c7224 */ /* 0x000fe200078e00ff */
[----:B------:R-:W-:-:S03]  /*0b40*/  UIADD3 UR4, UPT, UPT, UR4, 0x1, URZ ;  /* 0x0000000104047890 */ /* 0x000fc6000fffe0ff */
[----:B--2---:R-:W-:Y:S01]  /*0b50*/  IMAD R11, R11, UR7, R8 ;  /* 0x000000070b0b7c24 */ /* 0x004fe2000f8e0208 */
[C---:B-1----:R-:W-:Y:S02]  /*0b60*/  ISETP.GE.U32.AND P2, PT, R0.reuse, 0x10, PT ;  /* 0x000000100000780c */ /* 0x042fe40003f46070 */
[----:B------:R-:W-:-:S11]  /*0b70*/  ISETP.NE.AND P0, PT, R0, UR4, PT ;  /* 0x0000000400007c0c */ /* 0x000fd6000bf05270 */
[----:B------:R-:W-:Y:S05]  /*0b80*/  @!P2 BRA `(.L_x_1) ;  /* 0x0000000000e8a947 */ /* 0x000fea0003800000 */
[----:B------:R-:W-:Y:S01]  /*0b90*/  IMAD.MOV.U32 R12, RZ, RZ, R11 ;  /* 0x000000ffff0c7224 */ /* 0x000fe200078e000b */
[----:B------:R-:W-:-:S07]  /*0ba0*/  MOV R13, R10 ;  /* 0x0000000a000d7202 */ /* 0x000fce0000000f00 */
.L_x_2:
[----:B------:R-:W-:Y:S02]  /*0bb0*/  IMAD.U32 R2, RZ, RZ, UR5 ;  /* 0x00000005ff027e24 */ /* 0x000fe4000f8e00ff */
[----:B------:R-:W-:Y:S02]  /*0bc0*/  IMAD.U32 R3, RZ, RZ, UR6 ;  /* 0x00000006ff037e24 */ /* 0x000fe4000f8e00ff */
[----:B------:R-:W-:-:S05]  /*0bd0*/  IMAD.WIDE R2, R12, 0x2, R2 ;  /* 0x000000020c027825 */ /* 0x000fca00078e0202 */
[----:B0-----:R-:W2:Y:S04]  /*0be0*/  LDG.E.U16 R14, desc[UR8][R2.64+-0x10] ;  /* 0xfffff008020e7981 */ /* 0x001ea8000c1e1500 */
[----:B------:R-:W3:Y:S04]  /*0bf0*/  LDG.E.U16 R17, desc[UR8][R2.64+-0xe] ;  /* 0xfffff20802117981 */ /* 0x000ee8000c1e1500 */
[----:B------:R-:W4:Y:S04]  /*0c00*/  LDG.E.U16 R29, desc[UR8][R2.64+-0xc] ;  /* 0xfffff408021d7981 */ /* 0x000f28000c1e1500 */
[----:B------:R-:W5:Y:S04]  /*0c10*/  LDG.E.U16 R28, desc[UR8][R2.64+-0xa] ;  /* 0xfffff608021c7981 */ /* 0x000f68000c1e1500 */
[----:B------:R-:W5:Y:S04]  /*0c20*/  LDG.E.U16 R26, desc[UR8][R2.64+-0x8] ;  /* 0xfffff808021a7981 */ /* 0x000f68000c1e1500 */
[----:B------:R-:W5:Y:S04]  /*0c30*/  LDG.E.U16 R23, desc[UR8][R2.64+-0x6] ;  /* 0xfffffa0802177981 */ /* 0x000f68000c1e1500 */
[----:B------:R-:W5:Y:S04]  /*0c40*/  LDG.E.U16 R21, desc[UR8][R2.64+-0x4] ;  /* 0xfffffc0802157981 */ /* 0x000f68000c1e1500 */
[----:B------:R-:W5:Y:S04]  /*0c50*/  LDG.E.U16 R22, desc[UR8][R2.64+-0x2] ;  /* 0xfffffe0802167981 */ /* 0x000f68000c1e1500 */
[----:B------:R-:W5:Y:S04]  /*0c60*/  LDG.E.U16 R20, desc[UR8][R2.64] ;  /* 0x0000000802147981 */ /* 0x000f68000c1e1500 */
[----:B------:R-:W5:Y:S04]  /*0c70*/  LDG.E.U16 R15, desc[UR8][R2.64+0x4] ;  /* 0x00000408020f7981 */ /* 0x000f68000c1e1500 */
[----:B------:R-:W5:Y:S04]  /*0c80*/  LDG.E.U16 R18, desc[UR8][R2.64+0x6] ;  /* 0x0000060802127981 */ /* 0x000f68000c1e1500 */
[----:B------:R-:W5:Y:S01]  /*0c90*/  LDG.E.U16 R24, desc[UR8][R2.64+0xe] ;  /* 0x00000e0802187981 */ /* 0x000f62000c1e1500 */
[----:B--2---:R-:W0:Y:S08]  /*0ca0*/  F2I.F16.TRUNC.NTZ R14, R14 ;  /* 0x0000000e000e7305 */ /* 0x004e30000010f100 */
[----:B---3--:R-:W1:Y:S01]  /*0cb0*/  F2I.F16.TRUNC.NTZ R17, R17 ;  /* 0x0000001100117305 */ /* 0x008e62000010f100 */
[----:B0-----:R-:W-:-:S07]  /*0cc0*/  FADD R16, R14, R5 ;  /* 0x000000050e107221 */ /* 0x001fce0000000000 */
[----:B----4-:R-:W0:Y:S01]  /*0cd0*/  F2I.F16.TRUNC.NTZ R29, R29 ;  /* 0x0000001d001d7305 */ /* 0x010e22000010f100 */
[----:B------:R-:W2:Y:S04]  /*0ce0*/  LDG.E.U16 R5, desc[UR8][R2.64+0x2] ;  /* 0x0000020802057981 */ /* 0x000ea8000c1e1500 */
[----:B------:R-:W3:Y:S01]  /*0cf0*/  LDG.E.U16 R14, desc[UR8][R2.64+0xc] ;  /* 0x00000c08020e7981 */ /* 0x000ee2000c1e1500 */
[----:B-1----:R-:W-:-:S03]  /*0d00*/  FADD R16, R16, R17 ;  /* 0x0000001110107221 */ /* 0x002fc60000000000 */
[----:B------:R-:W4:Y:S01]  /*0d10*/  LDG.E.U16 R17, desc[UR8][R2.64+0x8] ;  /* 0x0000080802117981 */ /* 0x000f22000c1e1500 */
[----:B0-----:R-:W-:-:S03]  /*0d20*/  FADD R19, R16, R29 ;  /* 0x0000001d10137221 */ /* 0x001fc60000000000 */
[----:B------:R0:W3:Y:S01]  /*0d30*/  LDG.E.U16 R16, desc[UR8][R2.64+0xa] ;  /* 0x00000a0802107981 */ /* 0x0000e2000c1e1500 */
[----:B-----5:R-:W1:Y:S08]  /*0d40*/  F2I.F16.TRUNC.NTZ R28, R28 ;  /* 0x0000001c001c7305 */ /* 0x020e70000010f100 */
[----:B------:R-:W5:Y:S08]  /*0d50*/  F2I.F16.TRUNC.NTZ R26, R26 ;  /* 0x0000001a001a7305 */ /* 0x000f70000010f100 */
[----:B------:R-:W0:Y:S01]  /*0d60*/  F2I.F16.TRUNC.NTZ R23, R23 ;  /* 0x0000001700177305 */ /* 0x000e22000010f100 */
[----:B-1----:R-:W-:-:S07]  /*0d70*/  FADD R19, R19, R28 ;  /* 0x0000001c13137221 */ /* 0x002fce0000000000 */
[----:B------:R-:W1:Y:S01]  /*0d80*/  F2I.F16.TRUNC.NTZ R21, R21 ;  /* 0x0000001500157305 */ /* 0x000e62000010f100 */
[----:B-----5:R-:W-:-:S07]  /*0d90*/  FADD R28, R19, R26 ;  /* 0x0000001a131c7221 */ /* 0x020fce0000000000 */
[----:B------:R-:W5:Y:S01]  /*0da0*/  F2I.F16.TRUNC.NTZ R22, R22 ;  /* 0x0000001600167305 */ /* 0x000f62000010f100 */
[----:B0-----:R-:W-:-:S07]  /*0db0*/  FADD R28, R28, R23 ;  /* 0x000000171c1c7221 */ /* 0x001fce0000000000 */
[----:B------:R-:W0:Y:S01]  /*0dc0*/  F2I.F16.TRUNC.NTZ R20, R20 ;  /* 0x0000001400147305 */ /* 0x000e22000010f100 */
[----:B-1----:R-:W-:-:S07]  /*0dd0*/  FADD R3, R28, R21 ;  /* 0x000000151c037221 */ /* 0x002fce0000000000 */
[----:B------:R-:W-:Y:S01]  /*0de0*/  F2I.F16.TRUNC.NTZ R15, R15 ;  /* 0x0000000f000f7305 */ /* 0x000fe2000010f100 */
[----:B-----5:R-:W-:-:S07]  /*0df0*/  FADD R3, R3, R22 ;  /* 0x0000001603037221 */ /* 0x020fce0000000000 */
[----:B------:R-:W-:Y:S01]  /*0e00*/  F2I.F16.TRUNC.NTZ R18, R18 ;  /* 0x0000001200127305 */ /* 0x000fe2000010f100 */
[----:B0-----:R-:W-:Y:S01]  /*0e10*/  FADD R2, R3, R20 ;  /* 0x0000001403027221 */ /* 0x001fe20000000000 */
[----:B------:R-:W-:-:S04]  /*0e20*/  IADD3 R13, PT, PT, R13, 0x10, RZ ;  /* 0x000000100d0d7810 */ /* 0x000fc80007ffe0ff */
[----:B------:R-:W-:Y:S01]  /*0e30*/  ISETP.NE.AND P2, PT, R13, RZ, PT ;  /* 0x000000ff0d00720c */ /* 0x000fe20003f45270 */
[----:B------:R-:W-:Y:S01]  /*0e40*/  VIADD R12, R12, 0x10 ;  /* 0x000000100c0c7836 */ /* 0x000fe20000000000 */
[----:B--2---:R-:W0:Y:S08]  /*0e50*/  F2I.F16.TRUNC.NTZ R5, R5 ;  /* 0x0000000500057305 */ /* 0x004e30000010f100 */
[----:B----4-:R-:W1:Y:S01]  /*0e60*/  F2I.F16.TRUNC.NTZ R17, R17 ;  /* 0x0000001100117305 */ /* 0x010e62000010f100 */
[----:B0-----:R-:W-:-:S07]  /*0e70*/  FADD R2, R2, R5 ;  /* 0x0000000502027221 */ /* 0x001fce0000000000 */
[----:B---3--:R-:W0:Y:S01]  /*0e80*/  F2I.F16.TRUNC.NTZ R19, R16 ;  /* 0x0000001000137305 */ /* 0x008e22000010f100 */
[----:B------:R-:W-:-:S07]  /*0e90*/  FADD R15, R2, R15 ;  /* 0x0000000f020f7221 */ /* 0x000fce0000000000 */
[----:B------:R-:W2:Y:S01]  /*0ea0*/  F2I.F16.TRUNC.NTZ R3, R14 ;  /* 0x0000000e00037305 */ /* 0x000ea2000010f100 */
[----:B------:R-:W-:-:S04]  /*0eb0*/  FADD R2, R15, R18 ;  /* 0x000000120f027221 */ /* 0x000fc80000000000 */
[----:B-1----:R-:W-:-:S03]  /*0ec0*/  FADD R2, R2, R17 ;  /* 0x0000001102027221 */ /* 0x002fc60000000000 */
[----:B------:R-:W1:Y:S01]  /*0ed0*/  F2I.F16.TRUNC.NTZ R5, R24 ;  /* 0x0000001800057305 */ /* 0x000e62000010f100 */
[----:B0-----:R-:W-:-:S04]  /*0ee0*/  FADD R2, R2, R19 ;  /* 0x0000001302027221 */ /* 0x001fc80000000000 */
[----:B--2---:R-:W-:-:S04]  /*0ef0*/  FADD R2, R2, R3 ;  /* 0x0000000302027221 */ /* 0x004fc80000000000 */
[----:B-1----:R-:W-:Y:S01]  /*0f00*/  FADD R5, R2, R5 ;  /* 0x0000000502057221 */ /* 0x002fe20000000000 */
[----:B------:R-:W-:Y:S06]  /*0f10*/  @P2 BRA `(.L_x_2) ;  /* 0xfffffffc00242947 */ /* 0x000fec000383ffff */
[----:B------:R-:W-:-:S07]  /*0f20*/  IMAD.MOV.U32 R12, RZ, RZ, R7 ;  /* 0x000000ffff0c7224 */ /* 0x000fce00078e0007 */
.L_x_1:
[----:B------:R-:W-:-:S13]  /*0f30*/  ISETP.NE.AND P2, PT, R25, RZ, PT ;  /* 0x000000ff1900720c */ /* 0x000fda0003f45270 */
[----:B------:R-:W-:Y:S05]  /*0f40*/  @!P2 BRA `(.L_x_3) ;  /* 0x000000040004a947 */ /* 0x000fea0003800000 */
[----:B------:R-:W-:Y:S01]  /*0f50*/  ISETP.NE.AND P2, PT, R27, RZ, PT ;  /* 0x000000ff1b00720c */ /* 0x000fe20003f45270 */
[----:B------:R-:W-:-:S12]  /*0f60*/  @!P5 BRA `(.L_x_4) ;  /* 0x000000000070d947 */ /* 0x000fd80003800000 */
[----:B------:R-:W1:Y:S01]  /*0f70*/  LDC.64 R2, c[0x0][0x380] ;  /* 0x0000e000ff027b82 */ /* 0x000e620000000a00 */
[----:B------:R-:W-:-:S05]  /*0f80*/  IADD3 R13, PT, PT, R11, R12, RZ ;  /* 0x0000000c0b0d7210 */ /* 0x000fca0007ffe0ff */
[----:B-1----:R-:W-:-:S05]  /*0f90*/  IMAD.WIDE R2, R13, 0x2, R2 ;  /* 0x000000020d027825 */ /* 0x002fca00078e0202 */
[----:B0-----:R-:W2:Y:S04]  /*0fa0*/  LDG.E.U16 R15, desc[UR8][R2.64] ;  /* 0x00000008020f7981 */ /* 0x001ea8000c1e1500 */
[----:B------:R-:W3:Y:S04]  /*0fb0*/  LDG.E.U16 R17, desc[UR8][R2.64+0x2] ;  /* 0x0000020802117981 */ /* 0x000ee8000c1e1500 */
[----:B------:R-:W4:Y:S04]  /*0fc0*/  LDG.E.U16 R18, desc[UR8][R2.64+0x4] ;  /* 0x0000040802127981 */ /* 0x000f28000c1e1500 */
[----:B------:R-:W5:Y:S04]  /*0fd0*/  LDG.E.U16 R20, desc[UR8][R2.64+0x6] ;  /* 0x0000060802147981 */ /* 0x000f68000c1e1500 */
[----:B------:R-:W5:Y:S04]  /*0fe0*/  LDG.E.U16 R22, desc[UR8][R2.64+0x8] ;  /* 0x0000080802167981 */ /* 0x000f68000c1e1500 */
[----:B------:R-:W5:Y:S04]  /*0ff0*/  LDG.E.U16 R24, desc[UR8][R2.64+0xa] ;  /* 0x00000a0802187981 */ /* 0x000f68000c1e1500 */
[----:B------:R-:W5:Y:S04]  /*1000*/  LDG.E.U16 R14, desc[UR8][R2.64+0xc] ;  /* 0x00000c08020e7981 */ /* 0x000f68000c1e1500 */
[----:B------:R-:W5:Y:S01]  /*1010*/  LDG.E.U16 R13, desc[UR8][R2.64+0xe] ;  /* 0x00000e08020d7981 */ /* 0x000f62000c1e1500 */
[----:B------:R-:W-:Y:S01]  /*1020*/  VIADD R12, R12, 0x8 ;  /* 0x000000080c0c7836 */ /* 0x000fe20000000000 */
[----:B--2---:R-:W0:Y:S08]  /*1030*/  F2I.F16.TRUNC.NTZ R16, R15 ;  /* 0x0000000f00107305 */ /* 0x004e30000010f100 */
[----:B---3--:R-:W1:Y:S01]  /*1040*/  F2I.F16.TRUNC.NTZ R17, R17 ;  /* 0x0000001100117305 */ /* 0x008e62000010f100 */
[----:B0-----:R-:W-:-:S07]  /*1050*/  FADD R16, R5, R16 ;  /* 0x0000001005107221 */ /* 0x001fce0000000000 */
[----:B----4-:R-:W0:Y:S01]  /*1060*/  F2I.F16.TRUNC.NTZ R19, R18 ;  /* 0x0000001200137305 */ /* 0x010e22000010f100 */
[----:B-1----:R-:W-:-:S07]  /*1070*/  FADD R16, R16, R17 ;  /* 0x0000001110107221 */ /* 0x002fce0000000000 */
[----:B-----5:R-:W1:Y:S01]  /*1080*/  F2I.F16.TRUNC.NTZ R21, R20 ;  /* 0x0000001400157305 */ /* 0x020e62000010f100 */
[----:B0-----:R-:W-:-:S07]  /*1090*/  FADD R16, R16, R19 ;  /* 0x0000001310107221 */ /* 0x001fce0000000000 */
[----:B------:R-:W0:Y:S01]  /*10a0*/  F2I.F16.TRUNC.NTZ R23, R22 ;  /* 0x0000001600177305 */ /* 0x000e22000010f100 */
[----:B-1----:R-:W-:-:S07]  /*10b0*/  FADD R16, R16, R21 ;  /* 0x0000001510107221 */ /* 0x002fce0000000000 */
[----:B------:R-:W1:Y:S01]  /*10c0*/  F2I.F16.TRUNC.NTZ R29, R24 ;  /* 0x00000018001d7305 */ /* 0x000e62000010f100 */
[----:B0-----:R-:W-:-:S07]  /*10d0*/  FADD R16, R16, R23 ;  /* 0x0000001710107221 */ /* 0x001fce0000000000 */
[----:B------:R-:W0:Y:S01]  /*10e0*/  F2I.F16.TRUNC.NTZ R5, R14 ;  /* 0x0000000e00057305 */ /* 0x000e22000010f100 */
[----:B-1----:R-:W-:-:S07]  /*10f0*/  FADD R16, R16, R29 ;  /* 0x0000001d10107221 */ /* 0x002fce0000000000 */
[----:B------:R-:W1:Y:S01]  /*1100*/  F2I.F16.TRUNC.NTZ R2, R13 ;  /* 0x0000000d00027305 */ /* 0x000e62000010f100 */
[----:B0-----:R-:W-:-:S04]  /*1110*/  FADD R5, R16, R5 ;  /* 0x0000000510057221 */ /* 0x001fc80000000000 */
[----:B-1----:R-:W-:-:S07]  /*1120*/  FADD R5, R5, R2 ;  /* 0x0000000205057221 */ /* 0x002fce0000000000 */
.L_x_4:
[----:B------:R-:W-:Y:S05]  /*1130*/  @!P2 BRA `(.L_x_3) ;  /* 0x000000000088a947 */ /* 0x000fea0003800000 */
[----:B------:R-:W-:Y:S01]  /*1140*/  ISETP.NE.AND P2, PT, R9, RZ, PT ;  /* 0x000000ff0900720c */ /* 0x000fe20003f45270 */
[----:B------:R-:W-:-:S12]  /*1150*/  @!P1 BRA `(.L_x_5) ;  /* 0x0000000000409947 */ /* 0x000fd80003800000 */
[----:B------:R-:W1:Y:S01]  /*1160*/  LDC.64 R2, c[0x0][0x380] ;  /* 0x0000e000ff027b82 */ /* 0x000e620000000a00 */
[----:B------:R-:W-:-:S04]  /*1170*/  IMAD.IADD R13, R11, 0x1, R12 ;  /* 0x000000010b0d7824 */ /* 0x000fc800078e020c */
[----:B-1----:R-:W-:-:S05]  /*1180*/  IMAD.WIDE R2, R13, 0x2, R2 ;  /* 0x000000020d027825 */ /* 0x002fca00078e0202 */
[----:B0-----:R-:W2:Y:S04]  /*1190*/  LDG.E.U16 R13, desc[UR8][R2.64] ;  /* 0x00000008020d7981 */ /* 0x001ea8000c1e1500 */
[----:B------:R-:W3:Y:S04]  /*11a0*/  LDG.E.U16 R15, desc[UR8][R2.64+0x2] ;  /* 0x00000208020f7981 */ /* 0x000ee8000c1e1500 */
[----:B------:R-:W4:Y:S04]  /*11b0*/  LDG.E.U16 R16, desc[UR8][R2.64+0x4] ;  /* 0x0000040802107981 */ /* 0x000f28000c1e1500 */
[----:B------:R-:W5:Y:S01]  /*11c0*/  LDG.E.U16 R18, desc[UR8][R2.64+0x6] ;  /* 0x0000060802127981 */ /* 0x000f62000c1e1500 */
[----:B------:R-:W-:Y:S01]  /*11d0*/  IADD3 R12, PT, PT, R12, 0x4, RZ ;  /* 0x000000040c0c7810 */ /* 0x000fe20007ffe0ff */
[----:B--2---:R-:W0:Y:S08]  /*11e0*/  F2I.F16.TRUNC.NTZ R14, R13 ;  /* 0x0000000d000e7305 */ /* 0x004e30000010f100 */
[----:B---3--:R-:W1:Y:S01]  /*11f0*/  F2I.F16.TRUNC.NTZ R15, R15 ;  /* 0x0000000f000f7305 */ /* 0x008e62000010f100 */
[----:B0-----:R-:W-:-:S07]  /*1200*/  FADD R14, R5, R14 ;  /* 0x0000000e050e7221 */ /* 0x001fce0000000000 */
[----:B----4-:R-:W0:Y:S01]  /*1210*/  F2I.F16.TRUNC.NTZ R17, R16 ;  /* 0x0000001000117305 */ /* 0x010e22000010f100 */
[----:B-1----:R-:W-:-:S07]  /*1220*/  FADD R14, R14, R15 ;  /* 0x0000000f0e0e7221 */ /* 0x002fce0000000000 */
[----:B-----5:R-:W1:Y:S01]  /*1230*/  F2I.F16.TRUNC.NTZ R19, R18 ;  /* 0x0000001200137305 */ /* 0x020e62000010f100 */
[----:B0-----:R-:W-:-:S04]  /*1240*/  FADD R14, R14, R17 ;  /* 0x000000110e0e7221 */ /* 0x001fc80000000000 */
[----:B-1----:R-:W-:-:S07]  /*1250*/  FADD R5, R14, R19 ;  /* 0x000000130e057221 */ /* 0x002fce0000000000 */
.L_x_5:
[----:B------:R-:W-:Y:S05]  /*1260*/  @!P2 BRA `(.L_x_3) ;  /* 0x00000000003ca947 */ /* 0x000fea0003800000 */
[----:B------:R-:W1:Y:S01]  /*1270*/  LDC.64 R2, c[0x0][0x380] ;  /* 0x0000e000ff027b82 */ /* 0x000e620000000a00 */
[----:B------:R-:W-:-:S04]  /*1280*/  IMAD.IADD R11, R11, 0x1, R12 ;  /* 0x000000010b0b7824 */ /* 0x000fc800078e020c */
[----:B-1----:R-:W-:-:S05]  /*1290*/  IMAD.WIDE R2, R11, 0x2, R2 ;  /* 0x000000020b027825 */ /* 0x002fca00078e0202 */
[----:B0-----:R-:W2:Y:S01]  /*12a0*/  LDG.E.U16 R11, desc[UR8][R2.64] ;  /* 0x00000008020b7981 */ /* 0x001ea2000c1e1500 */
[----:B------:R-:W-:Y:S01]  /*12b0*/  ISETP.NE.AND P2, PT, R9, 0x1, PT ;  /* 0x000000010900780c */ /* 0x000fe20003f45270 */
[----:B--2---:R-:W0:Y:S02]  /*12c0*/  F2I.F16.TRUNC.NTZ R12, R11 ;  /* 0x0000000b000c7305 */ /* 0x004e24000010f100 */
[----:B0-----:R-:W-:-:S10]  /*12d0*/  FADD R5, R5, R12 ;  /* 0x0000000c05057221 */ /* 0x001fd40000000000 */
[----:B------:R-:W-:Y:S05]  /*12e0*/  @!P2 BRA `(.L_x_3) ;  /* 0x00000000001ca947 */ /* 0x000fea0003800000 */
[----:B------:R-:W-:Y:S01]  /*12f0*/  ISETP.NE.AND P2, PT, R9, 0x2, PT ;  /* 0x000000020900780c */ /* 0x000fe20003f45270 */
[----:B------:R-:W2:-:S12]  /*1300*/  LDG.E.U16 R11, desc[UR8][R2.64+0x2] ;  /* 0x00000208020b7981 */ /* 0x000e98000c1e1500 */
[----:B------:R-:W3:Y:S01]  /*1310*/  @P2 LDG.E.U16 R13, desc[UR8][R2.64+0x4] ;  /* 0x00000408020d2981 */ /* 0x000ee2000c1e1500 */
[----:B--2---:R-:W0:Y:S08]  /*1320*/  F2I.F16.TRUNC.NTZ R12, R11 ;  /* 0x0000000b000c7305 */ /* 0x004e30000010f100 */
[----:B---3--:R-:W1:Y:S01]  /*1330*/  @P2 F2I.F16.TRUNC.NTZ R14, R13 ;  /* 0x0000000d000e2305 */ /* 0x008e62000010f100 */
[----:B0-----:R-:W-:-:S04]  /*1340*/  FADD R5, R5, R12 ;  /* 0x0000000c05057221 */ /* 0x001fc80000000000 */
[----:B-1----:R-:W-:-:S07]  /*1350*/  @P2 FADD R5, R5, R14 ;  /* 0x0000000e05052221 */ /* 0x002fce0000000000 */
.L_x_3:
[----:B------:R-:W-:Y:S05]  /*1360*/  @P0 BRA `(.L_x_6) ;  /* 0xfffffff400e40947 */ /* 0x000fea000383ffff */
.L_x_0:
[----:B------:R-:W-:Y:S01]  /*1370*/  IMAD R0, R0, R0, RZ ;  /* 0x0000000000007224 */ /* 0x000fe200078e02ff */
[----:B------:R-:W-:Y:S04]  /*1380*/  BSSY.RECONVERGENT B0, `(.L_x_7) ;  /* 0x000000d000007945 */ /* 0x000fe80003800200 */
[----:B------:R-:W-:-:S04]  /*1390*/  I2FP.F32.U32 R6, R0 ;  /* 0x0000000000067245 */ /* 0x000fc80000201000 */
[----:B------:R-:W1:Y:S08]  /*13a0*/  MUFU.RCP R3, R6 ;  /* 0x0000000600037308 */ /* 0x000e700000001000 */
[----:B------:R-:W2:Y:S01]  /*13b0*/  FCHK P0, R5, R6 ;  /* 0x0000000605007302 */ /* 0x000ea20000000000 */
[----:B-1----:R-:W-:-:S04]  /*13c0*/  FFMA R0, -R6, R3, 1 ;  /* 0x3f80000006007423 */ /* 0x002fc80000000103 */
[----:B------:R-:W-:-:S04]  /*13d0*/  FFMA R0, R3, R0, R3 ;  /* 0x0000000003007223 */ /* 0x000fc80000000003 */
[----:B------:R-:W-:-:S04]  /*13e0*/  FFMA R3, R0, R5, RZ ;  /* 0x0000000500037223 */ /* 0x000fc800000000ff */
[----:B------:R-:W-:-:S04]  /*13f0*/  FFMA R2, -R6, R3, R5 ;  /* 0x0000000306027223 */ /* 0x000fc80000000105 */
[----:B------:R-:W-:Y:S01]  /*1400*/  FFMA R0, R0, R2, R3 ;  /* 0x0000000200007223 */ /* 0x000fe20000000003 */
[----:B--2---:R-:W-:Y:S06]  /*1410*/  @!P0 BRA `(.L_x_8) ;  /* 0x00000000000c8947 */ /* 0x004fec0003800000 */
[----:B------:R-:W-:Y:S01]  /*1420*/  IMAD.MOV.U32 R3, RZ, RZ, R5 ;  /* 0x000000ffff037224 */ /* 0x000fe200078e0005 */
[----:B------:R-:W-:-:S07]  /*1430*/  MOV R2, 0x1450 ;  /* 0x0000145000027802 */ /* 0x000fce0000000f00 */
[----:B0-----:R-:W-:Y:S05]  /*1440*/  CALL.REL.NOINC `($__internal_0_$__cuda_sm3x_div_rn_noftz_f32_slowpath) ;  /* 0x0000000000187944 */ /* 0x001fea0003c00000 */
.L_x_8:
[----:B0-----:R-:W-:Y:S05]  /*1450*/  BSYNC.RECONVERGENT B0 ;  /* 0x0000000000007941 */ /* 0x001fea0003800200 */
.L_x_7:
[----:B------:R-:W0:Y:S01]  /*1460*/  LDC.64 R2, c[0x0][0x388] ;  /* 0x0000e200ff027b82 */ /* 0x000e220000000a00 */
[----:B------:R-:W-:Y:S01]  /*1470*/  F2FP.F16.F32.PACK_AB R0, RZ, R0 ;  /* 0x00000000ff00723e */ /* 0x000fe200000000ff */
[----:B0-----:R-:W-:-:S05]  /*1480*/  IMAD.WIDE R4, R4, 0x2, R2 ;  /* 0x0000000204047825 */ /* 0x001fca00078e0202 */
[----:B------:R-:W-:Y:S01]  /*1490*/  STG.E.U16 desc[UR8][R4.64], R0 ;  /* 0x0000000004007986 */ /* 0x000fe2000c101508 */
[----:B------:R-:W-:Y:S05]  /*14a0*/  EXIT ;  /* 0x000000000000794d */ /* 0x000fea0003800000 */
        .weak           $__internal_0_$__cuda_sm3x_div_rn_noftz_f32_slowpath
        .type           $__internal_0_$__cuda_sm3x_div_rn_noftz_f32_slowpath,@function
        .size           $__internal_0_$__cuda_sm3x_div_rn_noftz_f32_slowpath,(.L_x_37 - $__internal_0_$__cuda_sm3x_div_rn_noftz_f32_slowpath)
$__internal_0_$__cuda_sm3x_div_rn_noftz_f32_slowpath:
[----:B------:R-:W-:Y:S01]  /*14b0*/  SHF.R.U32.HI R5, RZ, 0x17, R6 ;  /* 0x00000017ff057819 */ /* 0x000fe20000011606 */
[----:B------:R-:W-:Y:S01]  /*14c0*/  BSSY.RECONVERGENT B1, `(.L_x_9) ;  /* 0x0000063000017945 */ /* 0x000fe20003800200 */
[----:B------:R-:W-:Y:S02]  /*14d0*/  SHF.R.U32.HI R0, RZ, 0x17, R3 ;  /* 0x00000017ff007819 */ /* 0x000fe40000011603 */
[----:B------:R-:W-:Y:S02]  /*14e0*/  LOP3.LUT R5, R5, 0xff, RZ, 0xc0, !PT ;  /* 0x000000ff05057812 */ /* 0x000fe400078ec0ff */
[----:B------:R-:W-:Y:S02]  /*14f0*/  LOP3.LUT R10, R0, 0xff, RZ, 0xc0, !PT ;  /* 0x000000ff000a7812 */ /* 0x000fe400078ec0ff */
[----:B------:R-:W-:-:S03]  /*1500*/  IADD3 R8, PT, PT, R5, -0x1, RZ ;  /* 0xffffffff05087810 */ /* 0x000fc60007ffe0ff */
[----:B------:R-:W-:Y:S01]  /*1510*/  VIADD R9, R10, 0xffffffff ;  /* 0xffffffff0a097836 */ /* 0x000fe20000000000 */
[----:B------:R-:W-:-:S04]  /*1520*/  ISETP.GT.U32.AND P0, PT, R8, 0xfd, PT ;  /* 0x000000fd0800780c */ /* 0x000fc80003f04070 */
[----:B------:R-:W-:-:S13]  /*1530*/  ISETP.GT.U32.OR P0, PT, R9, 0xfd, P0 ;  /* 0x000000fd0900780c */ /* 0x000fda0000704470 */
[----:B------:R-:W-:Y:S01]  /*1540*/  @!P0 MOV R7, RZ ;  /* 0x000000ff00078202 */ /* 0x000fe20000000f00 */
[----:B------:R-:W-:Y:S06]  /*1550*/  @!P0 BRA `(.L_x_10) ;  /* 0x0000000000608947 */ /* 0x000fec0003800000 */
[----:B------:R-:W-:Y:S01]  /*1560*/  FSETP.GTU.FTZ.AND P0, PT, |R3|, +INF , PT ;  /* 0x7f8000000300780b */ /* 0x000fe20003f1c200 */
[----:B------:R-:W-:Y:S01]  /*1570*/  IMAD.MOV.U32 R0, RZ, RZ, R6 ;  /* 0x000000ffff007224 */ /* 0x000fe200078e0006 */
[----:B------:R-:W-:-:S04]  /*1580*/  FSETP.GTU.FTZ.AND P1, PT, |R6|, +INF , PT ;  /* 0x7f8000000600780b */ /* 0x000fc80003f3c200 */
[----:B------:R-:W-:-:S13]  /*1590*/  PLOP3.LUT P0, PT, P0, P1, PT, 0xf8, 0x8f ;  /* 0x00000000008f781c */ /* 0x000fda0000703f70 */
[----:B------:R-:W-:Y:S05]  /*15a0*/  @P0 BRA `(.L_x_11) ;  /* 0x00000004004c0947 */ /* 0x000fea0003800000 */
[----:B------:R-:W-:-:S13]  /*15b0*/  LOP3.LUT P0, RZ, R6, 0x7fffffff, R3, 0xc8, !PT ;  /* 0x7fffffff06ff7812 */ /* 0x000fda000780c803 */
[----:B------:R-:W-:Y:S05]  /*15c0*/  @!P0 BRA `(.L_x_12) ;  /* 0x00000004003c8947 */ /* 0x000fea0003800000 */
[C---:B------:R-:W-:Y:S02]  /*15d0*/  FSETP.NEU.FTZ.AND P1, PT, |R3|.reuse, +INF , PT ;  /* 0x7f8000000300780b */ /* 0x040fe40003f3d200 */
[----:B------:R-:W-:Y:S02]  /*15e0*/  FSETP.NEU.FTZ.AND P0, PT, |R0|, +INF , PT ;  /* 0x7f8000000000780b */ /* 0x000fe40003f1d200 */
[----:B------:R-:W-:-:S11]  /*15f0*/  FSETP.NEU.FTZ.AND P2, PT, |R3|, +INF , PT ;  /* 0x7f8000000300780b */ /* 0x000fd60003f5d200 */
[----:B------:R-:W-:Y:S05]  /*1600*/  @!P0 BRA !P1, `(.L_x_12) ;  /* 0x00000004002c8947 */ /* 0x000fea0004800000 */
[----:B------:R-:W-:-:S04]  /*1610*/  LOP3.LUT P1, RZ, R3, 0x7fffffff, RZ, 0xc0, !PT ;  /* 0x7fffffff03ff7812 */ /* 0x000fc8000782c0ff */
[----:B------:R-:W-:-:S13]  /*1620*/  PLOP3.LUT P0, PT, P0, P1, PT, 0x2f, 0xf2 ;  /* 0x0000000000f2781c */ /* 0x000fda0000702577 */
[----:B------:R-:W-:Y:S05]  /*1630*/  @P0 BRA `(.L_x_13) ;  /* 0x0000000400180947 */ /* 0x000fea0003800000 */
[----:B------:R-:W-:-:S04]  /*1640*/  LOP3.LUT P0, RZ, R6, 0x7fffffff, RZ, 0xc0, !PT ;  /* 0x7fffffff06ff7812 */ /* 0x000fc8000780c0ff */
[----:B------:R-:W-:-:S13]  /*1650*/  PLOP3.LUT P0, PT, P2, P0, PT, 0x2f, 0xf2 ;  /* 0x0000000000f2781c */ /* 0x000fda0001700577 */
[----:B------:R-:W-:Y:S05]  /*1660*/  @P0 BRA `(.L_x_14) ;  /* 0x0000000400000947 */ /* 0x000fea0003800000 */
[----:B------:R-:W-:Y:S02]  /*1670*/  ISETP.GE.AND P0, PT, R9, RZ, PT ;  /* 0x000000ff0900720c */ /* 0x000fe40003f06270 */
[----:B------:R-:W-:-:S11]  /*1680*/  ISETP.GE.AND P1, PT, R8, RZ, PT ;  /* 0x000000ff0800720c */ /* 0x000fd60003f26270 */
[----:B------:R-:W-:Y:S01]  /*1690*/  @P0 MOV R7, RZ ;  /* 0x000000ff00070202 */ /* 0x000fe20000000f00 */
[----:B------:R-:W-:Y:S02]  /*16a0*/  @!P0 IMAD.MOV.U32 R7, RZ, RZ, -0x40 ;  /* 0xffffffc0ff078424 */ /* 0x000fe400078e00ff */
[----:B------:R-:W-:Y:S01]  /*16b0*/  @!P0 FFMA R3, R3, 1.84467440737095516160e+19, RZ ;  /* 0x5f80000003038823 */ /* 0x000fe200000000ff */
[----:B------:R-:W-:Y:S02]  /*16c0*/  @!P1 FFMA R6, R0, 1.84467440737095516160e+19, RZ ;  /* 0x5f80000000069823 */ /* 0x000fe400000000ff */
[----:B------:R-:W-:-:S07]  /*16d0*/  @!P1 IADD3 R7, PT, PT, R7, 0x40, RZ ;  /* 0x0000004007079810 */ /* 0x000fce0007ffe0ff */
.L_x_10:
[----:B------:R-:W-:Y:S01]  /*16e0*/  LEA R9, R5, 0xc0800000, 0x17 ;  /* 0xc080000005097811 */ /* 0x000fe200078eb8ff */
[----:B------:R-:W-:Y:S04]  /*16f0*/  BSSY.RECONVERGENT B2, `(.L_x_15) ;  /* 0x0000036000027945 */ /* 0x000fe80003800200 */
[----:B------:R-:W-:Y:S01]  /*1700*/  IMAD.IADD R9, R6, 0x1, -R9 ;  /* 0x0000000106097824 */ /* 0x000fe200078e0a09 */
[----:B------:R-:W-:-:S03]  /*1710*/  IADD3 R6, PT, PT, R10, -0x7f, RZ ;  /* 0xffffff810a067810 */ /* 0x000fc60007ffe0ff */
[----:B------:R-:W0:Y:S01]  /*1720*/  MUFU.RCP R8, R9 ;  /* 0x0000000900087308 */ /* 0x000e220000001000 */
[----:B------:R-:W-:Y:S01]  /*1730*/  FADD.FTZ R11, -R9, -RZ ;  /* 0x800000ff090b7221 */ /* 0x000fe20000010100 */
[C---:B------:R-:W-:Y:S01]  /*1740*/  IMAD R0, R6.reuse, -0x800000, R3 ;  /* 0xff80000006007824 */ /* 0x040fe200078e0203 */
[----:B------:R-:W-:-:S05]  /*1750*/  IADD3 R6, PT, PT, R6, 0x7f, -R5 ;  /* 0x0000007f06067810 */ /* 0x000fca0007ffe805 */
[----:B------:R-:W-:Y:S02]  /*1760*/  IMAD.IADD R6, R6, 0x1, R7 ;  /* 0x0000000106067824 */ /* 0x000fe400078e0207 */
[----:B0-----:R-:W-:-:S04]  /*1770*/  FFMA R13, R8, R11, 1 ;  /* 0x3f800000080d7423 */ /* 0x001fc8000000000b */
[----:B------:R-:W-:-:S04]  /*1780*/  FFMA R10, R8, R13, R8 ;  /* 0x0000000d080a7223 */ /* 0x000fc80000000008 */
[----:B------:R-:W-:-:S04]  /*1790*/  FFMA R3, R0, R10, RZ ;  /* 0x0000000a00037223 */ /* 0x000fc800000000ff */
[----:B------:R-:W-:-:S04]  /*17a0*/  FFMA R8, R11, R3, R0 ;  /* 0x000000030b087223 */ /* 0x000fc80000000000 */
[----:B------:R-:W-:-:S04]  /*17b0*/  FFMA R13, R10, R8, R3 ;  /* 0x000000080a0d7223 */ /* 0x000fc80000000003 */
[----:B------:R-:W-:-:S04]  /*17c0*/  FFMA R8, R11, R13, R0 ;  /* 0x0000000d0b087223 */ /* 0x000fc80000000000 */
[----:B------:R-:W-:-:S05]  /*17d0*/  FFMA R0, R10, R8, R13 ;  /* 0x000000080a007223 */ /* 0x000fca000000000d */
[----:B------:R-:W-:-:S04]  /*17e0*/  SHF.R.U32.HI R3, RZ, 0x17, R0 ;  /* 0x00000017ff037819 */ /* 0x000fc80000011600 */
[----:B------:R-:W-:-:S04]  /*17f0*/  LOP3.LUT R3, R3, 0xff, RZ, 0xc0, !PT ;  /* 0x000000ff03037812 */ /* 0x000fc800078ec0ff */
[----:B------:R-:W-:-:S05]  /*1800*/  IADD3 R7, PT, PT, R3, R6, RZ ;  /* 0x0000000603077210 */ /* 0x000fca0007ffe0ff */
[----:B------:R-:W-:-:S05]  /*1810*/  VIADD R3, R7, 0xffffffff ;  /* 0xffffffff07037836 */ /* 0x000fca0000000000 */
[----:B------:R-:W-:-:S13]  /*1820*/  ISETP.GE.U32.AND P0, PT, R3, 0xfe, PT ;  /* 0x000000fe0300780c */ /* 0x000fda0003f06070 */
[----:B------:R-:W-:Y:S05]  /*1830*/  @!P0 BRA `(.L_x_16) ;  /* 0x0000000000808947 */ /* 0x000fea0003800000 */
[----:B------:R-:W-:-:S13]  /*1840*/  ISETP.GT.AND P0, PT, R7, 0xfe, PT ;  /* 0x000000fe0700780c */ /* 0x000fda0003f04270 */
[----:B------:R-:W-:Y:S05]  /*1850*/  @P0 BRA `(.L_x_17) ;  /* 0x00000000006c0947 */ /* 0x000fea0003800000 */
[----:B------:R-:W-:-:S13]  /*1860*/  ISETP.GE.AND P0, PT, R7, 0x1, PT ;  /* 0x000000010700780c */ /* 0x000fda0003f06270 */
[----:B------:R-:W-:Y:S05]  /*1870*/  @P0 BRA `(.L_x_18) ;  /* 0x0000000000740947 */ /* 0x000fea0003800000 */
[----:B------:R-:W-:Y:S02]  /*1880*/  ISETP.GE.AND P0, PT, R7, -0x18, PT ;  /* 0xffffffe80700780c */ /* 0x000fe40003f06270 */
[----:B------:R-:W-:-:S11]  /*1890*/  LOP3.LUT R0, R0, 0x80000000, RZ, 0xc0, !PT ;  /* 0x8000000000007812 */ /* 0x000fd600078ec0ff */
[----:B------:R-:W-:Y:S05]  /*18a0*/  @!P0 BRA `(.L_x_18) ;  /* 0x0000000000688947 */ /* 0x000fea0003800000 */
[CCC-:B------:R-:W-:Y:S01]  /*18b0*/  FFMA.RZ R3, R10.reuse, R8.reuse, R13.reuse ;  /* 0x000000080a037223 */ /* 0x1c0fe2000000c00d */
[CCC-:B------:R-:W-:Y:S01]  /*18c0*/  FFMA.RM R6, R10.reuse, R8.reuse, R13.reuse ;  /* 0x000000080a067223 */ /* 0x1c0fe2000000400d */
[C---:B------:R-:W-:Y:S02]  /*18d0*/  ISETP.NE.AND P2, PT, R7.reuse, RZ, PT ;  /* 0x000000ff0700720c */ /* 0x040fe40003f45270 */
[----:B------:R-:W-:Y:S02]  /*18e0*/  ISETP.NE.AND P1, PT, R7, RZ, PT ;  /* 0x000000ff0700720c */ /* 0x000fe40003f25270 */
[----:B------:R-:W-:Y:S01]  /*18f0*/  LOP3.LUT R5, R3, 0x7fffff, RZ, 0xc0, !PT ;  /* 0x007fffff03057812 */ /* 0x000fe200078ec0ff */
[----:B------:R-:W-:Y:S01]  /*1900*/  FFMA.RP R3, R10, R8, R13 ;  /* 0x000000080a037223 */ /* 0x000fe2000000800d */
[----:B------:R-:W-:Y:S01]  /*1910*/  IADD3 R8, PT, PT, R7, 0x20, RZ ;  /* 0x0000002007087810 */ /* 0x000fe20007ffe0ff */
[----:B------:R-:W-:Y:S01]  /*1920*/  IMAD.MOV R7, RZ, RZ, -R7 ;  /* 0x000000ffff077224 */ /* 0x000fe200078e0a07 */
[----:B------:R-:W-:-:S02]  /*1930*/  LOP3.LUT R5, R5, 0x800000, RZ, 0xfc, !PT ;  /* 0x0080000005057812 */ /* 0x000fc400078efcff */
[----:B------:R-:W-:Y:S02]  /*1940*/  FSETP.NEU.FTZ.AND P0, PT, R3, R6, PT ;  /* 0x000000060300720b */ /* 0x000fe40003f1d000 */
[----:B------:R-:W-:Y:S02]  /*1950*/  SHF.L.U32 R8, R5, R8, RZ ;  /* 0x0000000805087219 */ /* 0x000fe400000006ff */
[----:B------:R-:W-:Y:S02]  /*1960*/  SEL R6, R7, RZ, P2 ;  /* 0x000000ff07067207 */ /* 0x000fe40001000000 */
[----:B------:R-:W-:Y:S02]  /*1970*/  ISETP.NE.AND P1, PT, R8, RZ, P1 ;  /* 0x000000ff0800720c */ /* 0x000fe40000f25270 */
[----:B------:R-:W-:Y:S02]  /*1980*/  SHF.R.U32.HI R6, RZ, R6, R5 ;  /* 0x00000006ff067219 */ /* 0x000fe40000011605 */
[----:B------:R-:W-:-:S02]  /*1990*/  PLOP3.LUT P0, PT, P0, P1, PT, 0xf8, 0x8f ;  /* 0x00000000008f781c */ /* 0x000fc40000703f70 */
[----:B------:R-:W-:Y:S02]  /*19a0*/  SHF.R.U32.HI R8, RZ, 0x1, R6 ;  /* 0x00000001ff087819 */ /* 0x000fe40000011606 */
[----:B------:R-:W-:-:S04]  /*19b0*/  SEL R3, RZ, 0x1, !P0 ;  /* 0x00000001ff037807 */ /* 0x000fc80004000000 */
[----:B------:R-:W-:-:S04]  /*19c0*/  LOP3.LUT R3, R3, 0x1, R8, 0xf8, !PT ;  /* 0x0000000103037812 */ /* 0x000fc800078ef808 */
[----:B------:R-:W-:-:S04]  /*19d0*/  LOP3.LUT R3, R3, R6, RZ, 0xc0, !PT ;  /* 0x0000000603037212 */ /* 0x000fc800078ec0ff */
[----:B------:R-:W-:-:S04]  /*19e0*/  IADD3 R3, PT, PT, R8, R3, RZ ;  /* 0x0000000308037210 */ /* 0x000fc80007ffe0ff */
[----:B------:R-:W-:Y:S01]  /*19f0*/  LOP3.LUT R0, R3, R0, RZ, 0xfc, !PT ;  /* 0x0000000003007212 */ /* 0x000fe200078efcff */
[----:B------:R-:W-:Y:S06]  /*1a00*/  BRA `(.L_x_18) ;  /* 0x0000000000107947 */ /* 0x000fec0003800000 */
.L_x_17:
[----:B------:R-:W-:-:S04]  /*1a10*/  LOP3.LUT R0, R0, 0x80000000, RZ, 0xc0, !PT ;  /* 0x8000000000007812 */ /* 0x000fc800078ec0ff */
[----:B------:R-:W-:Y:S01]  /*1a20*/  LOP3.LUT R0, R0, 0x7f800000, RZ, 0xfc, !PT ;  /* 0x7f80000000007812 */ /* 0x000fe200078efcff */
[----:B------:R-:W-:Y:S06]  /*1a30*/  BRA `(.L_x_18) ;  /* 0x0000000000047947 */ /* 0x000fec0003800000 */
.L_x_16:
[----:B------:R-:W-:-:S07]  /*1a40*/  IMAD R0, R6, 0x800000, R0 ;  /* 0x0080000006007824 */ /* 0x000fce00078e0200 */
.L_x_18:
[----:B------:R-:W-:Y:S05]  /*1a50*/  BSYNC.RECONVERGENT B2 ;  /* 0x0000000000027941 */ /* 0x000fea0003800200 */
.L_x_15:
[----:B------:R-:W-:Y:S05]  /*1a60*/  BRA `(.L_x_19) ;  /* 0x0000000000207947 */ /* 0x000fea0003800000 */
.L_x_14:
[----:B------:R-:W-:-:S04]  /*1a70*/  LOP3.LUT R0, R6, 0x80000000, R3, 0x48, !PT ;  /* 0x8000000006007812 */ /* 0x000fc800078e4803 */
[----:B------:R-:W-:Y:S01]  /*1a80*/  LOP3.LUT R0, R0, 0x7f800000, RZ, 0xfc, !PT ;  /* 0x7f80000000007812 */ /* 0x000fe200078efcff */
[----:B------:R-:W-:Y:S06]  /*1a90*/  BRA `(.L_x_19) ;  /* 0x0000000000147947 */ /* 0x000fec0003800000 */
.L_x_13:
[----:B------:R-:W-:Y:S01]  /*1aa0*/  LOP3.LUT R0, R6, 0x80000000, R3, 0x48, !PT ;  /* 0x8000000006007812 */ /* 0x000fe200078e4803 */
[----:B------:R-:W-:Y:S06]  /*1ab0*/  BRA `(.L_x_19) ;  /* 0x00000000000c7947 */ /* 0x000fec0003800000 */
.L_x_12:
[----:B------:R-:W0:Y:S01]  /*1ac0*/  MUFU.RSQ R0, -QNAN ;  /* 0xffc0000000007908 */ /* 0x000e220000001400 */
[----:B------:R-:W-:Y:S05]  /*1ad0*/  BRA `(.L_x_19) ;  /* 0x0000000000047947 */ /* 0x000fea0003800000 */
.L_x_11:
[----:B------:R-:W-:-:S07]  /*1ae0*/  FADD.FTZ R0, R3, R0 ;  /* 0x0000000003007221 */ /* 0x000fce0000010000 */
.L_x_19:
[----:B------:R-:W-:Y:S05]  /*1af0*/  BSYNC.RECONVERGENT B1 ;  /* 0x0000000000017941 */ /* 0x000fea0003800200 */
.L_x_9:
[----:B------:R-:W-:-:S04]  /*1b00*/  HFMA2 R3, -RZ, RZ, 0, 0 ;  /* 0x00000000ff037431 */ /* 0x000fc800000001ff */
[----:B0-----:R-:W-:Y:S05]  /*1b10*/  RET.REL.NODEC R2 `(_Z17avg_pool2d_kernelPK6__halfPS_iiiii) ;  /* 0xffffffe402387950 */ /* 0x001fea0003c3ffff */
.L_x_20:
[----:B------:R-:W-:-:S00]  /*1b20*/  BRA `(.L_x_20) ;  /* 0xfffffffc00fc7947 */ /* 0x000fc0000383ffff */
[----:B------:R-:W-:-:S00]  /*1b30*/  NOP ;  /* 0x0000000000007918 */ /* 0x000fc00000000000 */
        /* <DEDUP_REMOVED lines=12> */
.L_x_37:


//--------------------- .text._Z11celu_kernelPK6__halfPS_iiiif --------------------------
	.section	.text._Z11celu_kernelPK6__halfPS_iiiif,"ax",@progbits
	.align	128
        .global         _Z11celu_kernelPK6__halfPS_iiiif
        .type           _Z11celu_kernelPK6__halfPS_iiiif,@function
        .size           _Z11celu_kernelPK6__halfPS_iiiif,(.L_x_38 - _Z11celu_kernelPK6__halfPS_iiiif)
        .other          _Z11celu_kernelPK6__halfPS_iiiif,@"STO_CUDA_ENTRY STV_DEFAULT"
_Z11celu_kernelPK6__halfPS_iiiif:
.text._Z11celu_kernelPK6__halfPS_iiiif:
[----:B------:R-:W-:Y:S01]  /*0000*/  LDC R1, c[0x0][0x37c] ;  /* 0x0000df00ff017b82 */ /* 0x000fe20000000800 */
[----:B------:R-:W0:Y:S01]  /*0010*/  S2R R3, SR_TID.X ;  /* 0x0000000000037919 */ /* 0x000e220000002100 */
[----:B------:R-:W1:Y:S06]  /*0020*/  LDCU.128 UR4, c[0x0][0x390] ;  /* 0x00007200ff0477ac */ /* 0x000e6c0008000c00 */
[----:B------:R-:W0:Y:S08]  /*0030*/  S2UR UR8, SR_CTAID.X ;  /* 0x00000000000879c3 */ /* 0x000e300000002500 */
[----:B------:R-:W0:Y:S01]  /*0040*/  LDC R2, c[0x0][0x360] ;  /* 0x0000d800ff027b82 */ /* 0x000e220000000800 */
[----:B-1----:R-:W-:-:S04]  /*0050*/  UIMAD UR4, UR5, UR4, URZ ;  /* 0x00000004050472a4 */ /* 0x002fc8000f8e02ff */
[----:B------:R-:W-:-:S04]  /*0060*/  UIMAD UR4, UR4, UR6, URZ ;  /* 0x00000006040472a4 */ /* 0x000fc8000f8e02ff */
[----:B------:R-:W-:Y:S01]  /*0070*/  UIMAD UR4, UR4, UR7, URZ ;  /* 0x00000007040472a4 */ /* 0x000fe2000f8e02ff */
[----:B0-----:R-:W-:-:S05]  /*0080*/  IMAD R2, R2, UR8, R3 ;  /* 0x0000000802027c24 */ /* 0x001fca000f8e0203 */
[----:B------:R-:W-:-:S13]  /*0090*/  ISETP.GE.AND P0, PT, R2, UR4, PT ;  /* 0x0000000402007c0c */ /* 0x000fda000bf06270 */
[----:B------:R-:W-:Y:S05]  /*00a0*/  @P0 EXIT ;  /* 0x000000000000094d */ /* 0x000fea0003800000 */
[----:B------:R-:W0:Y:S01]  /*00b0*/  LDC.64 R4, c[0x0][0x380] ;  /* 0x0000e000ff047b82 */ /* 0x000e220000000a00 */
[----:B------:R-:W1:Y:S01]  /*00c0*/  LDCU.64 UR4, c[0x0][0x358] ;  /* 0x00006b00ff0477ac */ /* 0x000e620008000a00 */
[----:B0-----:R-:W-:-:S06]  /*00d0*/  IMAD.WIDE R4, R2, 0x2, R4 ;  /* 0x0000000202047825 */ /* 0x001fcc00078e0204 */
[----:B-1----:R-:W2:Y:S01]  /*00e0*/  LDG.E.U16 R4, desc[UR4][R4.64] ;  /* 0x0000000404047981 */ /* 0x002ea2000c1e1500 */
[----:B------:R-:W-:Y:S01]  /*00f0*/  BSSY.RECONVERGENT B0, `(.L_x_21) ;  /* 0x000001e000007945 */ /* 0x000fe20003800200 */
[----:B--2---:R-:W0:Y:S02]  /*0100*/  F2I.F16.TRUNC.NTZ R0, R4 ;  /* 0x0000000400007305 */ /* 0x004e24000010f100 */
[----:B0-----:R-:W-:-:S13]  /*0110*/  FSETP.GTU.AND P0, PT, R0, RZ, PT ;  /* 0x000000ff0000720b */ /* 0x001fda0003f0c000 */
[----:B------:R-:W-:Y:S05]  /*0120*/  @P0 BRA `(.L_x_22) ;  /* 0x0000000000680947 */ /* 0x000fea0003800000 */
[----:B------:R-:W0:Y:S01]  /*0130*/  LDC R7, c[0x0][0x3a0] ;  /* 0x0000e800ff077b82 */ /* 0x000e220000000800 */
[----:B------:R-:W-:Y:S01]  /*0140*/  BSSY.RECONVERGENT B1, `(.L_x_23) ;  /* 0x000000c000017945 */ /* 0x000fe20003800200 */
[----:B0-----:R-:W0:Y:S08]  /*0150*/  MUFU.RCP R3, R7 ;  /* 0x0000000700037308 */ /* 0x001e300000001000 */
[----:B------:R-:W1:Y:S01]  /*0160*/  FCHK P0, R0, R7 ;  /* 0x0000000700007302 */ /* 0x000e620000000000 */
[----:B0-----:R-:W-:-:S04]  /*0170*/  FFMA R4, R3, -R7, 1 ;  /* 0x3f80000003047423 */ /* 0x001fc80000000807 */
[----:B------:R-:W-:-:S04]  /*0180*/  FFMA R3, R3, R4, R3 ;  /* 0x0000000403037223 */ /* 0x000fc80000000003 */
[----:B------:R-:W-:-:S04]  /*0190*/  FFMA R4, R0, R3, RZ ;  /* 0x0000000300047223 */ /* 0x000fc800000000ff */
[----:B------:R-:W-:-:S04]  /*01a0*/  FFMA R5, R4, -R7, R0 ;  /* 0x8000000704057223 */ /* 0x000fc80000000000 */
[----:B------:R-:W-:Y:S01]  /*01b0*/  FFMA R3, R3, R5, R4 ;  /* 0x0000000503037223 */ /* 0x000fe20000000004 */
[----:B-1----:R-:W-:Y:S06]  /*01c0*/  @!P0 BRA `(.L_x_24) ;  /* 0x00000000000c8947 */ /* 0x002fec0003800000 */
[----:B------:R-:W-:-:S07]  /*01d0*/  MOV R4, 0x1f0 ;  /* 0x000001f000047802 */ /* 0x000fce0000000f00 */
[----:B------:R-:W-:Y:S05]  /*01e0*/  CALL.REL.NOINC `($__internal_1_$__cuda_sm3x_div_rn_noftz_f32_slowpath) ;  /* 0x0000000000507944 */ /* 0x000fea0003c00000 */
[----:B------:R-:W-:-:S07]  /*01f0*/  IMAD.MOV.U32 R3, RZ, RZ, R0 ;  /* 0x000000ffff037224 */ /* 0x000fce00078e0000 */
.L_x_24:
[----:B------:R-:W-:Y:S05]  /*0200*/  BSYNC.RECONVERGENT B1 ;  /* 0x0000000000017941 */ /* 0x000fea0003800200 */
.L_x_23:
[----:B------:R-:W-:Y:S01]  /*0210*/  IMAD.MOV.U32 R0, RZ, RZ, 0x3bbb989d ;  /* 0x3bbb989dff007424 */ /* 0x000fe200078e00ff */
[----:B------:R-:W0:Y:S01]  /*0220*/  LDCU UR6, c[0x0][0x3a0] ;  /* 0x00007400ff0677ac */ /* 0x000e220008000800 */
[----:B------:R-:W-:Y:S02]  /*0230*/  IMAD.MOV.U32 R5, RZ, RZ, 0x437c0000 ;  /* 0x437c0000ff057424 */ /* 0x000fe400078e00ff */
[----:B------:R-:W-:-:S04]  /*0240*/  FFMA.SAT R0, R3, R0, 0.5 ;  /* 0x3f00000003007423 */ /* 0x000fc80000002000 */
[----:B------:R-:W-:-:S04]  /*0250*/  FFMA.RM R0, R0, R5, 12582913 ;  /* 0x4b40000100007423 */ /* 0x000fc80000004005 */
[C---:B------:R-:W-:Y:S01]  /*0260*/  FADD R4, R0.reuse, -12583039 ;  /* 0xcb40007f00047421 */ /* 0x040fe20000000000 */
[----:B------:R-:W-:-:S03]  /*0270*/  IMAD.SHL.U32 R0, R0, 0x800000, RZ ;  /* 0x0080000000007824 */ /* 0x000fc600078e00ff */
[----:B------:R-:W-:-:S04]  /*0280*/  FFMA R4, R3, 1.4426950216293334961, -R4 ;  /* 0x3fb8aa3b03047823 */ /* 0x000fc80000000804 */
[----:B------:R-:W-:-:S04]  /*0290*/  FFMA R4, R3, 1.925963033500011079e-08, R4 ;  /* 0x32a5706003047823 */ /* 0x000fc80000000004 */
[----:B------:R-:W1:Y:S02]  /*02a0*/  MUFU.EX2 R3, R4 ;  /* 0x0000000400037308 */ /* 0x000e640000000800 */
[----:B-1----:R-:W-:-:S04]  /*02b0*/  FFMA R0, R0, R3, -1 ;  /* 0xbf80000000007423 */ /* 0x002fc80000000003 */
[----:B0-----:R-:W-:-:S07]  /*02c0*/  FMUL R0, R0, UR6 ;  /* 0x0000000600007c20 */ /* 0x001fce0008400000 */
.L_x_22:
[----:B------:R-:W-:Y:S05]  /*02d0*/  BSYNC.RECONVERGENT B0 ;  /* 0x0000000000007941 */ /* 0x000fea0003800200 */
.L_x_21:
[----:B------:R-:W0:Y:S01]  /*02e0*/  LDC.64 R4, c[0x0][0x388] ;  /* 0x0000e200ff047b82 */ /* 0x000e220000000a00 */
[----:B------:R-:W-:Y:S01]  /*02f0*/  F2FP.F16.F32.PACK_AB R0, RZ, R0 ;  /* 0x00000000ff00723e */ /* 0x000fe200000000ff */
[----:B0-----:R-:W-:-:S05]  /*0300*/  IMAD.WIDE R2, R2, 0x2, R4 ;  /* 0x0000000202027825 */ /* 0x001fca00078e0204 */
[----:B------:R-:W-:Y:S01]  /*0310*/  STG.E.U16 desc[UR4][R2.64], R0 ;  /* 0x0000000002007986 */ /* 0x000fe2000c101504 */
[----:B------:R-:W-:Y:S05]  /*0320*/  EXIT ;  /* 0x000000000000794d */ /* 0x000fea0003800000 */
        .weak           $__internal_1_$__cuda_sm3x_div_rn_noftz_f32_slowpath
        .type           $__internal_1_$__cuda_sm3x_div_rn_noftz_f32_slowpath,@function
        .size           $__internal_1_$__cuda_sm3x_div_rn_noftz_f32_slowpath,(.L_x_38 - $__internal_1_$__cuda_sm3x_div_rn_noftz_f32_slowpath)
$__internal_1_$__cuda_sm3x_div_rn_noftz_f32_slowpath:
[----:B------:R-:W0:Y:S01]  /*0330*/  LDC R3, c[0x0][0x3a0] ;  /* 0x0000e800ff037b82 */ /* 0x000e220000000800 */
[--C-:B------:R-:W-:Y:S01]  /*0340*/  SHF.R.U32.HI R5, RZ, 0x17, R0.reuse ;  /* 0x00000017ff057819 */ /* 0x100fe20000011600 */
[----:B------:R-:W1:Y:S01]  /*0350*/  LDCU UR6, c[0x0][0x3a0] ;  /* 0x00007400ff0677ac */ /* 0x000e620008000800 */
[----:B------:R-:W-:Y:S02]  /*0360*/  BSSY.RECONVERGENT B2, `(.L_x_25) ;  /* 0x0000064000027945 */ /* 0x000fe40003800200 */
[----:B------:R-:W-:Y:S01]  /*0370*/  LOP3.LUT R10, R5, 0xff, RZ, 0xc0, !PT ;  /* 0x000000ff050a7812 */ /* 0x000fe200078ec0ff */
[----:B------:R-:W-:-:S04]  /*0380*/  IMAD.MOV.U32 R5, RZ, RZ, R0 ;  /* 0x000000ffff057224 */ /* 0x000fc800078e0000 */
[----:B------:R-:W-:Y:S02]  /*0390*/  VIADD R11, R10, 0xffffffff ;  /* 0xffffffff0a0b7836 */ /* 0x000fe40000000000 */
[----:B-1----:R-:W-:Y:S01]  /*03a0*/  IMAD.U32 R8, RZ, RZ, UR6 ;  /* 0x00000006ff087e24 */ /* 0x002fe2000f8e00ff */
[----:B0-----:R-:W-:-:S04]  /*03b0*/  SHF.R.U32.HI R6, RZ, 0x17, R3 ;  /* 0x00000017ff067819 */ /* 0x001fc80000011603 */
[----:B------:R-:W-:-:S05]  /*03c0*/  LOP3.LUT R6, R6, 0xff, RZ, 0xc0, !PT ;  /* 0x000000ff06067812 */ /* 0x000fca00078ec0ff */
[----:B------:R-:W-:-:S05]  /*03d0*/  VIADD R9, R6, 0xffffffff ;  /* 0xffffffff06097836 */ /* 0x000fca0000000000 */
[----:B------:R-:W-:-:S04]  /*03e0*/  ISETP.GT.U32.AND P0, PT, R9, 0xfd, PT ;  /* 0x000000fd0900780c */ /* 0x000fc80003f04070 */
[----:B------:R-:W-:-:S13]  /*03f0*/  ISETP.GT.U32.OR P0, PT, R11, 0xfd, P0 ;  /* 0x000000fd0b00780c */ /* 0x000fda0000704470 */
[----:B------:R-:W-:Y:S01]  /*0400*/  @!P0 IMAD.MOV.U32 R7, RZ, RZ, RZ ;  /* 0x000000ffff078224 */ /* 0x000fe200078e00ff */
[----:B------:R-:W-:Y:S06]  /*0410*/  @!P0 BRA `(.L_x_26) ;  /* 0x00000000005c8947 */ /* 0x000fec0003800000 */
[----:B------:R-:W-:Y:S02]  /*0420*/  FSETP.GTU.FTZ.AND P1, PT, |R3|, +INF , PT ;  /* 0x7f8000000300780b */ /* 0x000fe40003f3c200 */
        /* <DEDUP_REMOVED lines=17> */
[----:B------:R-:W-:Y:S02]  /*0540*/  @P0 IMAD.MOV.U32 R7, RZ, RZ, RZ ;  /* 0x000000ffff070224 */ /* 0x000fe400078e00ff */
[----:B------:R-:W-:Y:S01]  /*0550*/  @!P0 FFMA R5, R0, 1.84467440737095516160e+19, RZ ;  /* 0x5f80000000058823 */ /* 0x000fe200000000ff */
[----:B------:R-:W-:Y:S02]  /*0560*/  @!P0 IMAD.MOV.U32 R7, RZ, RZ, -0x40 ;  /* 0xffffffc0ff078424 */ /* 0x000fe400078e00ff */
[----:B------:R-:W-:Y:S02]  /*0570*/  @!P1 FFMA R8, R3, 1.84467440737095516160e+19, RZ ;  /* 0x5f80000003089823 */ /* 0x000fe400000000ff */
[----:B------:R-:W-:-:S07]  /*0580*/  @!P1 VIADD R7, R7, 0x40 ;  /* 0x0000004007079836 */ /* 0x000fce0000000000 */
.L_x_26:
[----:B------:R-:W-:Y:S01]  /*0590*/  LEA R3, R6, 0xc0800000, 0x17 ;  /* 0xc080000006037811 */ /* 0x000fe200078eb8ff */
[----:B------:R-:W-:Y:S04]  /*05a0*/  BSSY.RECONVERGENT B3, `(.L_x_31) ;  /* 0x0000036000037945 */ /* 0x000fe80003800200 */
[----:B------:R-:W-:Y:S02]  /*05b0*/  IMAD.IADD R8, R8, 0x1, -R3 ;  /* 0x0000000108087824 */ /* 0x000fe400078e0a03 */
[----:B------:R-:W-:Y:S02]  /*05c0*/  VIADD R3, R10, 0xffffff81 ;  /* 0xffffff810a037836 */ /* 0x000fe40000000000 */
        /* <DEDUP_REMOVED lines=13> */
[----:B------:R-:W-:-:S05]  /*06a0*/  LOP3.LUT R3, R3, 0xff, RZ, 0xc0, !PT ;  /* 0x000000ff03037812 */ /* 0x000fca00078ec0ff */
[----:B------:R-:W-:-:S04]  /*06b0*/  IMAD.IADD R7, R3, 0x1, R6 ;  /* 0x0000000103077824 */ /* 0x000fc800078e0206 */
        /* <DEDUP_REMOVED lines=11> */
[C---:B------:R-:W-:Y:S02]  /*0770*/  VIADD R8, R7.reuse, 0x20 ;  /* 0x0000002007087836 */ /* 0x040fe40000000000 */
[CCC-:B------:R-:W-:Y:S01]  /*0780*/  FFMA.RM R6, R12.reuse, R10.reuse, R9.reuse ;  /* 0x0000000a0c067223 */ /* 0x1c0fe20000004009 */
[----:B------:R-:W-:Y:S02]  /*0790*/  ISETP.NE.AND P2, PT, R7, RZ, PT ;  /* 0x000000ff0700720c */ /* 0x000fe40003f45270 */
[----:B------:R-:W-:Y:S01]  /*07a0*/  LOP3.LUT R5, R3, 0x7fffff, RZ, 0xc0, !PT ;  /* 0x007fffff03057812 */ /* 0x000fe200078ec0ff */
[----:B------:R-:W-:Y:S01]  /*07b0*/  FFMA.RP R3, R12, R10, R9 ;  /* 0x0000000a0c037223 */ /* 0x000fe20000008009 */
[----:B------:R-:W-:Y:S01]  /*07c0*/  ISETP.NE.AND P1, PT, R7, RZ, PT ;  /* 0x000000ff0700720c */ /* 0x000fe20003f25270 */
        /* <DEDUP_REMOVED lines=11> */
[----:B------:R-:W-:-:S05]  /*0880*/  LOP3.LUT R3, R3, R6, RZ, 0xc0, !PT ;  /* 0x0000000603037212 */ /* 0x000fca00078ec0ff */
[----:B------:R-:W-:-:S05]  /*0890*/  IMAD.IADD R3, R8, 0x1, R3 ;  /* 0x0000000108037824 */ /* 0x000fca00078e0203 */
[----:B------:R-:W-:Y:S01]  /*08a0*/  LOP3.LUT R0, R3, R0, RZ, 0xfc, !PT ;  /* 0x0000000003007212 */ /* 0x000fe200078efcff */
[----:B------:R-:W-:Y:S06]  /*08b0*/  BRA `(.L_x_34) ;  /* 0x0000000000107947 */ /* 0x000fec0003800000 */
.L_x_33:
[----:B------:R-:W-:-:S04]  /*08c0*/  LOP3.LUT R0, R0, 0x80000000, RZ, 0xc0, !PT ;  /* 0x8000000000007812 */ /* 0x000fc800078ec0ff */
[----:B------:R-:W-:Y:S01]  /*08d0*/  LOP3.LUT R0, R0, 0x7f800000, RZ, 0xfc, !PT ;  /* 0x7f80000000007812 */ /* 0x000fe200078efcff */
[----:B------:R-:W-:Y:S06]  /*08e0*/  BRA `(.L_x_34) ;  /* 0x0000000000047947 */ /* 0x000fec0003800000 */
.L_x_32:
[----:B------:R-:W-:-:S07]  /*08f0*/  IMAD R0, R6, 0x800000, R0 ;  /* 0x0080000006007824 */ /* 0x000fce00078e0200 */
.L_x_34:
[----:B------:R-:W-:Y:S05]  /*0900*/  BSYNC.RECONVERGENT B3 ;  /* 0x0000000000037941 */ /* 0x000fea0003800200 */
.L_x_31:
[----:B------:R-:W-:Y:S05]  /*0910*/  BRA `(.L_x_35) ;  /* 0x0000000000207947 */ /* 0x000fea0003800000 */
.L_x_30:
[----:B------:R-:W-:-:S04]  /*0920*/  LOP3.LUT R0, R8, 0x80000000, R5, 0x48, !PT ;  /* 0x8000000008007812 */ /* 0x000fc800078e4805 */
[----:B------:R-:W-:Y:S01]  /*0930*/  LOP3.LUT R0, R0, 0x7f800000, RZ, 0xfc, !PT ;  /* 0x7f80000000007812 */ /* 0x000fe200078efcff */
[----:B------:R-:W-:Y:S06]  /*0940*/  BRA `(.L_x_35) ;  /* 0x0000000000147947 */ /* 0x000fec0003800000 */
.L_x_29:
[----:B------:R-:W-:Y:S01]  /*0950*/  LOP3.LUT R0, R8, 0x80000000, R5, 0x48, !PT ;  /* 0x8000000008007812 */ /* 0x000fe200078e4805 */
[----:B------:R-:W-:Y:S06]  /*0960*/  BRA `(.L_x_35) ;  /* 0x00000000000c7947 */ /* 0x000fec0003800000 */
.L_x_28:
[----:B------:R-:W0:Y:S01]  /*0970*/  MUFU.RSQ R0, -QNAN ;  /* 0xffc0000000007908 */ /* 0x000e220000001400 */
[----:B------:R-:W-:Y:S05]  /*0980*/  BRA `(.L_x_35) ;  /* 0x0000000000047947 */ /* 0x000fea0003800000 */
.L_x_27:
[----:B------:R-:W-:-:S07]  /*0990*/  FADD.FTZ R0, R0, R3 ;  /* 0x0000000300007221 */ /* 0x000fce0000010000 */
.L_x_35:
[----:B------:R-:W-:Y:S05]  /*09a0*/  BSYNC.RECONVERGENT B2 ;  /* 0x0000000000027941 */ /* 0x000fea0003800200 */
.L_x_25:
[----:B------:R-:W-:-:S04]  /*09b0*/  IMAD.MOV.U32 R5, RZ, RZ, 0x0 ;  /* 0x00000000ff057424 */ /* 0x000fc800078e00ff */
[----:B0-----:R-:W-:Y:S05]  /*09c0*/  RET.REL.NODEC R4 `(_Z11celu_kernelPK6__halfPS_iiiif) ;  /* 0xfffffff4048c7950 */ /* 0x001fea0003c3ffff */
.L_x_36:
        /* <DEDUP_REMOVED lines=11> */
.L_x_38:


//--------------------- .nv.shared.reserved.0     --------------------------
	.section	.nv.shared.reserved.0,"aw",@nobits
	.weak		__nv_reservedSMEM_offset_0_alias
	.size		__nv_reservedSMEM_offset_0_alias, 0, 64
	.other		__nv_reservedSMEM_offset_0_alias,@"STO_CUDA_RESERVED_SHARED STV_DEFAULT"
__nv_reservedSMEM_offset_0_alias:
	.zero		0
	.zero		64


//--------------------- .nv.constant0._Z17avg_pool2d_kernelPK6__halfPS_iiiii --------------------------
	.section	.nv.constant0._Z17avg_pool2d_kernelPK6__halfPS_iiiii,"a",@progbits
	.sectionflags	@""
	.align	4
.nv.constant0._Z17avg_pool2d_kernelPK6__halfPS_iiiii:
	.zero		932


//--------------------- .nv.constant0._Z11celu_kernelPK6__halfPS_iiiif --------------------------
	.section	.nv.constant0._Z11celu_kernelPK6__halfPS_iiiif,"a",@progbits
	.sectionflags	@""
	.align	4
.nv.constant0._Z11celu_kernelPK6__halfPS_iiiif:
	.zero		932


//--------------------- SYMBOLS --------------------------

	.type		.nv.reservedSmem.offset0,@object
	.size		.nv.reservedSmem.offset0,0x4
